//
// Generated by NVIDIA NVVM Compiler
//
// Compiler Build ID: CL-36424714
// Cuda compilation tools, release 13.0, V13.0.88
// Based on NVVM 20.0.0
//

.version 9.0
.target sm_100
.address_size 64

	// .globl	_Z8distancePKdPdddddi

.visible .entry _Z8distancePKdPdddddi(
	.param .u64 .ptr .align 1 _Z8distancePKdPdddddi_param_0,
	.param .u64 .ptr .align 1 _Z8distancePKdPdddddi_param_1,
	.param .f64 _Z8distancePKdPdddddi_param_2,
	.param .f64 _Z8distancePKdPdddddi_param_3,
	.param .f64 _Z8distancePKdPdddddi_param_4,
	.param .f64 _Z8distancePKdPdddddi_param_5,
	.param .u32 _Z8distancePKdPdddddi_param_6
)
{
	.reg .pred 	%p<2>;
	.reg .b32 	%r<7>;
	.reg .b64 	%rd<9>;
	.reg .b64 	%fd<18>;

	ld.param.u64 	%rd1, [_Z8distancePKdPdddddi_param_0];
	ld.param.u64 	%rd2, [_Z8distancePKdPdddddi_param_1];
	ld.param.f64 	%fd1, [_Z8distancePKdPdddddi_param_2];
	ld.param.f64 	%fd2, [_Z8distancePKdPdddddi_param_3];
	ld.param.f64 	%fd3, [_Z8distancePKdPdddddi_param_4];
	ld.param.f64 	%fd4, [_Z8distancePKdPdddddi_param_5];
	ld.param.u32 	%r2, [_Z8distancePKdPdddddi_param_6];
	mov.u32 	%r3, %ctaid.x;
	mov.u32 	%r4, %ntid.x;
	mov.u32 	%r5, %tid.x;
	mad.lo.s32 	%r1, %r3, %r4, %r5;
	setp.ge.s32 	%p1, %r1, %r2;
	@%p1 bra 	$L__BB0_2;
	cvta.to.global.u64 	%rd3, %rd1;
	cvta.to.global.u64 	%rd4, %rd2;
	mul.lo.s32 	%r6, %r1, 3;
	mul.wide.s32 	%rd5, %r6, 8;
	add.s64 	%rd6, %rd3, %rd5;
	ld.global.f64 	%fd5, [%rd6];
	ld.global.f64 	%fd6, [%rd6+8];
	ld.global.f64 	%fd7, [%rd6+16];
	mul.f64 	%fd8, %fd2, %fd6;
	fma.rn.f64 	%fd9, %fd1, %fd5, %fd8;
	fma.rn.f64 	%fd10, %fd3, %fd7, %fd9;
	add.f64 	%fd11, %fd4, %fd10;
	abs.f64 	%fd12, %fd11;
	mul.f64 	%fd13, %fd2, %fd2;
	fma.rn.f64 	%fd14, %fd1, %fd1, %fd13;
	fma.rn.f64 	%fd15, %fd3, %fd3, %fd14;
	sqrt.rn.f64 	%fd16, %fd15;
	div.rn.f64 	%fd17, %fd12, %fd16;
	mul.wide.s32 	%rd7, %r1, 8;
	add.s64 	%rd8, %rd4, %rd7;
	st.global.f64 	[%rd8], %fd17;
$L__BB0_2:
	ret;

}
	// .globl	_Z16find_plane_modelPKdS0_S0_PdS1_S1_S1_i
.visible .entry _Z16find_plane_modelPKdS0_S0_PdS1_S1_S1_i(
	.param .u64 .ptr .align 1 _Z16find_plane_modelPKdS0_S0_PdS1_S1_S1_i_param_0,
	.param .u64 .ptr .align 1 _Z16find_plane_modelPKdS0_S0_PdS1_S1_S1_i_param_1,
	.param .u64 .ptr .align 1 _Z16find_plane_modelPKdS0_S0_PdS1_S1_S1_i_param_2,
	.param .u64 .ptr .align 1 _Z16find_plane_modelPKdS0_S0_PdS1_S1_S1_i_param_3,
	.param .u64 .ptr .align 1 _Z16find_plane_modelPKdS0_S0_PdS1_S1_S1_i_param_4,
	.param .u64 .ptr .align 1 _Z16find_plane_modelPKdS0_S0_PdS1_S1_S1_i_param_5,
	.param .u64 .ptr .align 1 _Z16find_plane_modelPKdS0_S0_PdS1_S1_S1_i_param_6,
	.param .u32 _Z16find_plane_modelPKdS0_S0_PdS1_S1_S1_i_param_7
)
{
	.reg .pred 	%p<2>;
	.reg .b32 	%r<7>;
	.reg .b64 	%rd<28>;
	.reg .b64 	%fd<33>;

	ld.param.u64 	%rd2, [_Z16find_plane_modelPKdS0_S0_PdS1_S1_S1_i_param_1];
	ld.param.u64 	%rd4, [_Z16find_plane_modelPKdS0_S0_PdS1_S1_S1_i_param_3];
	ld.param.u64 	%rd5, [_Z16find_plane_modelPKdS0_S0_PdS1_S1_S1_i_param_4];
	ld.param.u32 	%r2, [_Z16find_plane_modelPKdS0_S0_PdS1_S1_S1_i_param_7];
	mov.u32 	%r3, %ctaid.x;
	mov.u32 	%r4, %ntid.x;
	mov.u32 	%r5, %tid.x;
	mad.lo.s32 	%r1, %r3, %r4, %r5;
	setp.ge.s32 	%p1, %r1, %r2;
	@%p1 bra 	$L__BB1_2;
	ld.param.u64 	%rd27, [_Z16find_plane_modelPKdS0_S0_PdS1_S1_S1_i_param_6];
	ld.param.u64 	%rd26, [_Z16find_plane_modelPKdS0_S0_PdS1_S1_S1_i_param_5];
	ld.param.u64 	%rd25, [_Z16find_plane_modelPKdS0_S0_PdS1_S1_S1_i_param_2];
	ld.param.u64 	%rd24, [_Z16find_plane_modelPKdS0_S0_PdS1_S1_S1_i_param_0];
	cvta.to.global.u64 	%rd8, %rd24;
	cvta.to.global.u64 	%rd9, %rd2;
	cvta.to.global.u64 	%rd10, %rd25;
	cvta.to.global.u64 	%rd11, %rd4;
	cvta.to.global.u64 	%rd12, %rd5;
	cvta.to.global.u64 	%rd13, %rd26;
	cvta.to.global.u64 	%rd14, %rd27;
	mul.lo.s32 	%r6, %r1, 3;
	mul.wide.s32 	%rd15, %r6, 8;
	add.s64 	%rd16, %rd8, %rd15;
	ld.global.f64 	%fd1, [%rd16];
	ld.global.f64 	%fd2, [%rd16+8];
	ld.global.f64 	%fd3, [%rd16+16];
	add.s64 	%rd17, %rd9, %rd15;
	ld.global.f64 	%fd4, [%rd17];
	ld.global.f64 	%fd5, [%rd17+8];
	ld.global.f64 	%fd6, [%rd17+16];
	add.s64 	%rd18, %rd10, %rd15;
	ld.global.f64 	%fd7, [%rd18];
	ld.global.f64 	%fd8, [%rd18+8];
	ld.global.f64 	%fd9, [%rd18+16];
	sub.f64 	%fd10, %fd4, %fd1;
	sub.f64 	%fd11, %fd5, %fd2;
	sub.f64 	%fd12, %fd6, %fd3;
	sub.f64 	%fd13, %fd7, %fd1;
	sub.f64 	%fd14, %fd8, %fd2;
	sub.f64 	%fd15, %fd9, %fd3;
	mul.f64 	%fd16, %fd11, %fd15;
	mul.f64 	%fd17, %fd12, %fd14;
	sub.f64 	%fd18, %fd16, %fd17;
	mul.wide.s32 	%rd19, %r1, 8;
	add.s64 	%rd20, %rd11, %rd19;
	st.global.f64 	[%rd20], %fd18;
	mul.f64 	%fd19, %fd12, %fd13;
	mul.f64 	%fd20, %fd10, %fd15;
	sub.f64 	%fd21, %fd19, %fd20;
	add.s64 	%rd21, %rd12, %rd19;
	st.global.f64 	[%rd21], %fd21;
	mul.f64 	%fd22, %fd10, %fd14;
	mul.f64 	%fd23, %fd11, %fd13;
	sub.f64 	%fd24, %fd22, %fd23;
	add.s64 	%rd22, %rd13, %rd19;
	st.global.f64 	[%rd22], %fd24;
	ld.global.f64 	%fd25, [%rd20];
	neg.f64 	%fd26, %fd25;
	mul.f64 	%fd27, %fd1, %fd26;
	ld.global.f64 	%fd28, [%rd21];
	mul.f64 	%fd29, %fd2, %fd28;
	sub.f64 	%fd30, %fd27, %fd29;
	mul.f64 	%fd31, %fd3, %fd24;
	sub.f64 	%fd32, %fd30, %fd31;
	add.s64 	%rd23, %rd14, %rd19;
	st.global.f64 	[%rd23], %fd32;
$L__BB1_2:
	ret;

}
	// .globl	_Z32distance_3d_model_parallel_largePKdPdS1_S1_S1_S1_i
.visible .entry _Z32distance_3d_model_parallel_largePKdPdS1_S1_S1_S1_i(
	.param .u64 .ptr .align 1 _Z32distance_3d_model_parallel_largePKdPdS1_S1_S1_S1_i_param_0,
	.param .u64 .ptr .align 1 _Z32distance_3d_model_parallel_largePKdPdS1_S1_S1_S1_i_param_1,
	.param .u64 .ptr .align 1 _Z32distance_3d_model_parallel_largePKdPdS1_S1_S1_S1_i_param_2,
	.param .u64 .ptr .align 1 _Z32distance_3d_model_parallel_largePKdPdS1_S1_S1_S1_i_param_3,
	.param .u64 .ptr .align 1 _Z32distance_3d_model_parallel_largePKdPdS1_S1_S1_S1_i_param_4,
	.param .u64 .ptr .align 1 _Z32distance_3d_model_parallel_largePKdPdS1_S1_S1_S1_i_param_5,
	.param .u32 _Z32distance_3d_model_parallel_largePKdPdS1_S1_S1_S1_i_param_6
)
{
	.reg .pred 	%p<2>;
	.reg .b32 	%r<10>;
	.reg .b64 	%rd<22>;
	.reg .b64 	%fd<18>;

	ld.param.u64 	%rd5, [_Z32distance_3d_model_parallel_largePKdPdS1_S1_S1_S1_i_param_0];
	ld.param.u64 	%rd6, [_Z32distance_3d_model_parallel_largePKdPdS1_S1_S1_S1_i_param_1];
	ld.param.u64 	%rd7, [_Z32distance_3d_model_parallel_largePKdPdS1_S1_S1_S1_i_param_2];
	ld.param.u64 	%rd8, [_Z32distance_3d_model_parallel_largePKdPdS1_S1_S1_S1_i_param_3];
	ld.param.u64 	%rd9, [_Z32distance_3d_model_parallel_largePKdPdS1_S1_S1_S1_i_param_4];
	ld.param.u64 	%rd10, [_Z32distance_3d_model_parallel_largePKdPdS1_S1_S1_S1_i_param_5];
	ld.param.u32 	%r3, [_Z32distance_3d_model_parallel_largePKdPdS1_S1_S1_S1_i_param_6];
	cvta.to.global.u64 	%rd11, %rd7;
	cvta.to.global.u64 	%rd12, %rd8;
	cvta.to.global.u64 	%rd13, %rd9;
	cvta.to.global.u64 	%rd14, %rd10;
	mov.u32 	%r4, %tid.x;
	mov.u32 	%r5, %ctaid.x;
	mov.u32 	%r6, %ntid.x;
	mad.lo.s32 	%r1, %r5, %r6, %r4;
	mov.u32 	%r7, %ctaid.y;
	mul.wide.u32 	%rd15, %r7, 8;
	add.s64 	%rd1, %rd11, %rd15;
	add.s64 	%rd2, %rd12, %rd15;
	add.s64 	%rd3, %rd13, %rd15;
	add.s64 	%rd4, %rd14, %rd15;
	mul.lo.s32 	%r2, %r3, %r7;
	setp.ge.s32 	%p1, %r1, %r3;
	@%p1 bra 	$L__BB2_2;
	cvta.to.global.u64 	%rd16, %rd5;
	cvta.to.global.u64 	%rd17, %rd6;
	ld.global.f64 	%fd1, [%rd4];
	ld.global.f64 	%fd2, [%rd3];
	ld.global.f64 	%fd3, [%rd2];
	ld.global.f64 	%fd4, [%rd1];
	mul.lo.s32 	%r8, %r1, 3;
	mul.wide.s32 	%rd18, %r8, 8;
	add.s64 	%rd19, %rd16, %rd18;
	ld.global.f64 	%fd5, [%rd19];
	ld.global.f64 	%fd6, [%rd19+8];
	ld.global.f64 	%fd7, [%rd19+16];
	mul.f64 	%fd8, %fd3, %fd6;
	fma.rn.f64 	%fd9, %fd4, %fd5, %fd8;
	fma.rn.f64 	%fd10, %fd2, %fd7, %fd9;
	add.f64 	%fd11, %fd1, %fd10;
	abs.f64 	%fd12, %fd11;
	mul.f64 	%fd13, %fd4, %fd4;
	fma.rn.f64 	%fd14, %fd3, %fd3, %fd13;
	fma.rn.f64 	%fd15, %fd2, %fd2, %fd14;
	sqrt.rn.f64 	%fd16, %fd15;
	div.rn.f64 	%fd17, %fd12, %fd16;
	add.s32 	%r9, %r2, %r1;
	mul.wide.s32 	%rd20, %r9, 8;
	add.s64 	%rd21, %rd17, %rd20;
	st.global.f64 	[%rd21], %fd17;
$L__BB2_2:
	ret;

}


// ===== COMPILED SASS (sm_100) =====

	.target	sm_100

	.elftype	@"ET_EXEC"


//--------------------- .note.nv.tkinfo           --------------------------
	.section	.note.nv.tkinfo,"",@"SHT_NOTE"
	.sectionflags	@"SHF_NOTE_NV_TKINFO"
	.tkinfo
        /*0018*/ 	.word	0x00000002
        /*0030*/ 	.string	""
        /*0030*/ 	.string	"ptxas"
        /*0030*/ 	.string	"Cuda compilation tools, release 13.0, V13.0.88"
        /*0030*/ 	.string	"Build cuda_13.0.r13.0/compiler.36424714_0"
        /*0030*/ 	.string	"-arch sm_100 -m 64 "



//--------------------- .note.nv.cuinfo           --------------------------
	.section	.note.nv.cuinfo,"",@"SHT_NOTE"
	.sectionflags	@"SHF_NOTE_NV_CUINFO"
        /*0018*/ 	.short	0x0002
        /*001a*/ 	.short	0x0064
        /*001c*/ 	.short	0x0082
	.zero		2


//--------------------- .nv.info                  --------------------------
	.section	.nv.info,"",@"SHT_CUDA_INFO"
	.align	4


	//----- nvinfo : EIATTR_REGCOUNT
	.align		4
        /*0000*/ 	.byte	0x04, 0x2f
        /*0002*/ 	.short	(.L_1 - .L_0)
	.align		4
.L_0:
        /*0004*/ 	.word	index@(_Z8distancePKdPdddddi)
        /*0008*/ 	.word	0x0000001a


	//----- nvinfo : EIATTR_FRAME_SIZE
	.align		4
.L_1:
        /*000c*/ 	.byte	0x04, 0x11
        /*000e*/ 	.short	(.L_3 - .L_2)
	.align		4
.L_2:
        /*0010*/ 	.word	index@($__internal_3_$__cuda_sm20_dsqrt_rn_f64_mediumpath_v1)
        /*0014*/ 	.word	0x00000000


	//----- nvinfo : EIATTR_FRAME_SIZE
	.align		4
.L_3:
        /*0018*/ 	.byte	0x04, 0x11
        /*001a*/ 	.short	(.L_5 - .L_4)
	.align		4
.L_4:
        /*001c*/ 	.word	index@($__internal_2_$__cuda_sm20_div_rn_f64_full)
        /*0020*/ 	.word	0x00000000


	//----- nvinfo : EIATTR_FRAME_SIZE
	.align		4
.L_5:
        /*0024*/ 	.byte	0x04, 0x11
        /*0026*/ 	.short	(.L_7 - .L_6)
	.align		4
.L_6:
        /*0028*/ 	.word	index@(_Z8distancePKdPdddddi)
        /*002c*/ 	.word	0x00000000


	//----- nvinfo : EIATTR_REGCOUNT
	.align		4
.L_7:
        /*0030*/ 	.byte	0x04, 0x2f
        /*0032*/ 	.short	(.L_9 - .L_8)
	.align		4
.L_8:
        /*0034*/ 	.word	index@(_Z16find_plane_modelPKdS0_S0_PdS1_S1_S1_i)
        /*0038*/ 	.word	0x00000020


	//----- nvinfo : EIATTR_FRAME_SIZE
	.align		4
.L_9:
        /*003c*/ 	.byte	0x04, 0x11
        /*003e*/ 	.short	(.L_11 - .L_10)
	.align		4
.L_10:
        /*0040*/ 	.word	index@(_Z16find_plane_modelPKdS0_S0_PdS1_S1_S1_i)
        /*0044*/ 	.word	0x00000000


	//----- nvinfo : EIATTR_REGCOUNT
	.align		4
.L_11:
        /*0048*/ 	.byte	0x04, 0x2f
        /*004a*/ 	.short	(.L_13 - .L_12)
	.align		4
.L_12:
        /*004c*/ 	.word	index@(_Z32distance_3d_model_parallel_largePKdPdS1_S1_S1_S1_i)
        /*0050*/ 	.word	0x0000001e


	//----- nvinfo : EIATTR_FRAME_SIZE
	.align		4
.L_13:
        /*0054*/ 	.byte	0x04, 0x11
        /*0056*/ 	.short	(.L_15 - .L_14)
	.align		4
.L_14:
        /*0058*/ 	.word	index@($__internal_1_$__cuda_sm20_dsqrt_rn_f64_mediumpath_v1)
        /*005c*/ 	.word	0x00000000


	//----- nvinfo : EIATTR_FRAME_SIZE
	.align		4
.L_15:
        /*0060*/ 	.byte	0x04, 0x11
        /*0062*/ 	.short	(.L_17 - .L_16)
	.align		4
.L_16:
        /*0064*/ 	.word	index@($__internal_0_$__cuda_sm20_div_rn_f64_full)
        /*0068*/ 	.word	0x00000000


	//----- nvinfo : EIATTR_FRAME_SIZE
	.align		4
.L_17:
        /*006c*/ 	.byte	0x04, 0x11
        /*006e*/ 	.short	(.L_19 - .L_18)
	.align		4
.L_18:
        /*0070*/ 	.word	index@(_Z32distance_3d_model_parallel_largePKdPdS1_S1_S1_S1_i)
        /*0074*/ 	.word	0x00000000


	//----- nvinfo : EIATTR_MIN_STACK_SIZE
	.align		4
.L_19:
        /*0078*/ 	.byte	0x04, 0x12
        /*007a*/ 	.short	(.L_21 - .L_20)
	.align		4
.L_20:
        /*007c*/ 	.word	index@(_Z32distance_3d_model_parallel_largePKdPdS1_S1_S1_S1_i)
        /*0080*/ 	.word	0x00000000


	//----- nvinfo : EIATTR_MIN_STACK_SIZE
	.align		4
.L_21:
        /*0084*/ 	.byte	0x04, 0x12
        /*0086*/ 	.short	(.L_23 - .L_22)
	.align		4
.L_22:
        /*0088*/ 	.word	index@(_Z16find_plane_modelPKdS0_S0_PdS1_S1_S1_i)
        /*008c*/ 	.word	0x00000000


	//----- nvinfo : EIATTR_MIN_STACK_SIZE
	.align		4
.L_23:
        /*0090*/ 	.byte	0x04, 0x12
        /*0092*/ 	.short	(.L_25 - .L_24)
	.align		4
.L_24:
        /*0094*/ 	.word	index@(_Z8distancePKdPdddddi)
        /*0098*/ 	.word	0x00000000
.L_25:


//--------------------- .nv.compat                --------------------------
	.section	.nv.compat,"",@"SHT_CUDA_COMPAT_INFO"
	.align	4
        /*0000*/ 	.byte	0x02, 0x09, 0x00, 0x00, 0x02, 0x02, 0x01, 0x00, 0x02, 0x05, 0x05, 0x00, 0x03, 0x07, 0x01, 0x01
        /*0010*/ 	.byte	0x02, 0x03, 0x00, 0x00, 0x02, 0x06, 0x01, 0x00, 0x04, 0x0b, 0x08, 0x00, 0x01, 0x00, 0x00, 0x00
        /*0020*/ 	.byte	0x00, 0x00, 0x00, 0x00


//--------------------- .nv.info._Z32distance_3d_model_parallel_largePKdPdS1_S1_S1_S1_i --------------------------
	.section	.nv.info._Z32distance_3d_model_parallel_largePKdPdS1_S1_S1_S1_i,"",@"SHT_CUDA_INFO"
	.sectionflags	@""
	.align	4


	//----- nvinfo : EIATTR_CUDA_API_VERSION
	.align		4
        /*0000*/ 	.byte	0x04, 0x37
        /*0002*/ 	.short	(.L_27 - .L_26)
.L_26:
        /*0004*/ 	.word	0x00000082


	//----- nvinfo : EIATTR_KPARAM_INFO
	.align		4
.L_27:
        /*0008*/ 	.byte	0x04, 0x17
        /*000a*/ 	.short	(.L_29 - .L_28)
.L_28:
        /*000c*/ 	.word	0x00000000
        /*0010*/ 	.short	0x0006
        /*0012*/ 	.short	0x0030
        /*0014*/ 	.byte	0x00, 0xf0, 0x11, 0x00


	//----- nvinfo : EIATTR_KPARAM_INFO
	.align		4
.L_29:
        /*0018*/ 	.byte	0x04, 0x17
        /*001a*/ 	.short	(.L_31 - .L_30)
.L_30:
        /*001c*/ 	.word	0x00000000
        /*0020*/ 	.short	0x0005
        /*0022*/ 	.short	0x0028
        /*0024*/ 	.byte	0x00, 0xf5, 0x21, 0x00


	//----- nvinfo : EIATTR_KPARAM_INFO
	.align		4
.L_31:
        /*0028*/ 	.byte	0x04, 0x17
        /*002a*/ 	.short	(.L_33 - .L_32)
.L_32:
        /*002c*/ 	.word	0x00000000
        /*0030*/ 	.short	0x0004
        /*0032*/ 	.short	0x0020
        /*0034*/ 	.byte	0x00, 0xf5, 0x21, 0x00


	//----- nvinfo : EIATTR_KPARAM_INFO
	.align		4
.L_33:
        /*0038*/ 	.byte	0x04, 0x17
        /*003a*/ 	.short	(.L_35 - .L_34)
.L_34:
        /*003c*/ 	.word	0x00000000
        /*0040*/ 	.short	0x0003
        /*0042*/ 	.short	0x0018
        /*0044*/ 	.byte	0x00, 0xf5, 0x21, 0x00


	//----- nvinfo : EIATTR_KPARAM_INFO
	.align		4
.L_35:
        /*0048*/ 	.byte	0x04, 0x17
        /*004a*/ 	.short	(.L_37 - .L_36)
.L_36:
        /*004c*/ 	.word	0x00000000
        /*0050*/ 	.short	0x0002
        /*0052*/ 	.short	0x0010
        /*0054*/ 	.byte	0x00, 0xf5, 0x21, 0x00


	//----- nvinfo : EIATTR_KPARAM_INFO
	.align		4
.L_37:
        /*0058*/ 	.byte	0x04, 0x17
        /*005a*/ 	.short	(.L_39 - .L_38)
.L_38:
        /*005c*/ 	.word	0x00000000
        /*0060*/ 	.short	0x0001
        /*0062*/ 	.short	0x0008
        /*0064*/ 	.byte	0x00, 0xf5, 0x21, 0x00


	//----- nvinfo : EIATTR_KPARAM_INFO
	.align		4
.L_39:
        /*0068*/ 	.byte	0x04, 0x17
        /*006a*/ 	.short	(.L_41 - .L_40)
.L_40:
        /*006c*/ 	.word	0x00000000
        /*0070*/ 	.short	0x0000
        /*0072*/ 	.short	0x0000
        /*0074*/ 	.byte	0x00, 0xf5, 0x21, 0x00


	//----- nvinfo : EIATTR_SPARSE_MMA_MASK
	.align		4
.L_41:
        /*0078*/ 	.byte	0x03, 0x50
        /*007a*/ 	.short	0x0000


	//----- nvinfo : EIATTR_MAXREG_COUNT
	.align		4
        /*007c*/ 	.byte	0x03, 0x1b
        /*007e*/ 	.short	0x00ff


	//----- nvinfo : EIATTR_MERCURY_ISA_VERSION
	.align		4
        /*0080*/ 	.byte	0x03, 0x5f
        /*0082*/ 	.short	0x0101


	//----- nvinfo : EIATTR_VRC_CTA_INIT_COUNT
	.align		4
        /*0084*/ 	.byte	0x02, 0x4a
	.zero		1
	.zero		1


	//----- nvinfo : EIATTR_EXIT_INSTR_OFFSETS
	.align		4
        /*0088*/ 	.byte	0x04, 0x1c
        /*008a*/ 	.short	(.L_43 - .L_42)


	//   ....[0]....
.L_42:
        /*008c*/ 	.word	0x00000070


	//   ....[1]....
        /*0090*/ 	.word	0x000004f0


	//----- nvinfo : EIATTR_CRS_STACK_SIZE
	.align		4
.L_43:
        /*0094*/ 	.byte	0x04, 0x1e
        /*0096*/ 	.short	(.L_45 - .L_44)
.L_44:
        /*0098*/ 	.word	0x00000000


	//----- nvinfo : EIATTR_CBANK_PARAM_SIZE
	.align		4
.L_45:
        /*009c*/ 	.byte	0x03, 0x19
        /*009e*/ 	.short	0x0034


	//----- nvinfo : EIATTR_PARAM_CBANK
	.align		4
        /*00a0*/ 	.byte	0x04, 0x0a
        /*00a2*/ 	.short	(.L_47 - .L_46)
	.align		4
.L_46:
        /*00a4*/ 	.word	index@(.nv.constant0._Z32distance_3d_model_parallel_largePKdPdS1_S1_S1_S1_i)
        /*00a8*/ 	.short	0x0380
        /*00aa*/ 	.short	0x0034


	//----- nvinfo : EIATTR_SW_WAR
	.align		4
.L_47:
        /*00ac*/ 	.byte	0x04, 0x36
        /*00ae*/ 	.short	(.L_49 - .L_48)
.L_48:
        /*00b0*/ 	.word	0x00000008
.L_49:


//--------------------- .nv.info._Z16find_plane_modelPKdS0_S0_PdS1_S1_S1_i --------------------------
	.section	.nv.info._Z16find_plane_modelPKdS0_S0_PdS1_S1_S1_i,"",@"SHT_CUDA_INFO"
	.sectionflags	@""
	.align	4


	//----- nvinfo : EIATTR_CUDA_API_VERSION
	.align		4
        /*0000*/ 	.byte	0x04, 0x37
        /*0002*/ 	.short	(.L_51 - .L_50)
.L_50:
        /*0004*/ 	.word	0x00000082


	//----- nvinfo : EIATTR_KPARAM_INFO
	.align		4
.L_51:
        /*0008*/ 	.byte	0x04, 0x17
        /*000a*/ 	.short	(.L_53 - .L_52)
.L_52:
        /*000c*/ 	.word	0x00000000
        /*0010*/ 	.short	0x0007
        /*0012*/ 	.short	0x0038
        /*0014*/ 	.byte	0x00, 0xf0, 0x11, 0x00


	//----- nvinfo : EIATTR_KPARAM_INFO
	.align		4
.L_53:
        /*0018*/ 	.byte	0x04, 0x17
        /*001a*/ 	.short	(.L_55 - .L_54)
.L_54:
        /*001c*/ 	.word	0x00000000
        /*0020*/ 	.short	0x0006
        /*0022*/ 	.short	0x0030
        /*0024*/ 	.byte	0x00, 0xf5, 0x21, 0x00


	//----- nvinfo : EIATTR_KPARAM_INFO
	.align		4
.L_55:
        /*0028*/ 	.byte	0x04, 0x17
        /*002a*/ 	.short	(.L_57 - .L_56)
.L_56:
        /*002c*/ 	.word	0x00000000
        /*0030*/ 	.short	0x0005
        /*0032*/ 	.short	0x0028
        /*0034*/ 	.byte	0x00, 0xf5, 0x21, 0x00


	//----- nvinfo : EIATTR_KPARAM_INFO
	.align		4
.L_57:
        /*0038*/ 	.byte	0x04, 0x17
        /*003a*/ 	.short	(.L_59 - .L_58)
.L_58:
        /*003c*/ 	.word	0x00000000
        /*0040*/ 	.short	0x0004
        /*0042*/ 	.short	0x0020
        /*0044*/ 	.byte	0x00, 0xf5, 0x21, 0x00


	//----- nvinfo : EIATTR_KPARAM_INFO
	.align		4
.L_59:
        /*0048*/ 	.byte	0x04, 0x17
        /*004a*/ 	.short	(.L_61 - .L_60)
.L_60:
        /*004c*/ 	.word	0x00000000
        /*0050*/ 	.short	0x0003
        /*0052*/ 	.short	0x0018
        /*0054*/ 	.byte	0x00, 0xf5, 0x21, 0x00


	//----- nvinfo : EIATTR_KPARAM_INFO
	.align		4
.L_61:
        /*0058*/ 	.byte	0x04, 0x17
        /*005a*/ 	.short	(.L_63 - .L_62)
.L_62:
        /*005c*/ 	.word	0x00000000
        /*0060*/ 	.short	0x0002
        /*0062*/ 	.short	0x0010
        /*0064*/ 	.byte	0x00, 0xf5, 0x21, 0x00


	//----- nvinfo : EIATTR_KPARAM_INFO
	.align		4
.L_63:
        /*0068*/ 	.byte	0x04, 0x17
        /*006a*/ 	.short	(.L_65 - .L_64)
.L_64:
        /*006c*/ 	.word	0x00000000
        /*0070*/ 	.short	0x0001
        /*0072*/ 	.short	0x0008
        /*0074*/ 	.byte	0x00, 0xf5, 0x21, 0x00


	//----- nvinfo : EIATTR_KPARAM_INFO
	.align		4
.L_65:
        /*0078*/ 	.byte	0x04, 0x17
        /*007a*/ 	.short	(.L_67 - .L_66)
.L_66:
        /*007c*/ 	.word	0x00000000
        /*0080*/ 	.short	0x0000
        /*0082*/ 	.short	0x0000
        /*0084*/ 	.byte	0x00, 0xf5, 0x21, 0x00


	//----- nvinfo : EIATTR_SPARSE_MMA_MASK
	.align		4
.L_67:
        /*0088*/ 	.byte	0x03, 0x50
        /*008a*/ 	.short	0x0000


	//----- nvinfo : EIATTR_MAXREG_COUNT
	.align		4
        /*008c*/ 	.byte	0x03, 0x1b
        /*008e*/ 	.short	0x00ff


	//----- nvinfo : EIATTR_MERCURY_ISA_VERSION
	.align		4
        /*0090*/ 	.byte	0x03, 0x5f
        /*0092*/ 	.short	0x0101


	//----- nvinfo : EIATTR_VRC_CTA_INIT_COUNT
	.align		4
        /*0094*/ 	.byte	0x02, 0x4a
	.zero		1
	.zero		1


	//----- nvinfo : EIATTR_EXIT_INSTR_OFFSETS
	.align		4
        /*0098*/ 	.byte	0x04, 0x1c
        /*009a*/ 	.short	(.L_69 - .L_68)


	//   ....[0]....
.L_68:
        /*009c*/ 	.word	0x00000070


	//   ....[1]....
        /*00a0*/ 	.word	0x00000360


	//----- nvinfo : EIATTR_CBANK_PARAM_SIZE
	.align		4
.L_69:
        /*00a4*/ 	.byte	0x03, 0x19
        /*00a6*/ 	.short	0x003c


	//----- nvinfo : EIATTR_PARAM_CBANK
	.align		4
        /*00a8*/ 	.byte	0x04, 0x0a
        /*00aa*/ 	.short	(.L_71 - .L_70)
	.align		4
.L_70:
        /*00ac*/ 	.word	index@(.nv.constant0._Z16find_plane_modelPKdS0_S0_PdS1_S1_S1_i)
        /*00b0*/ 	.short	0x0380
        /*00b2*/ 	.short	0x003c


	//----- nvinfo : EIATTR_SW_WAR
	.align		4
.L_71:
        /*00b4*/ 	.byte	0x04, 0x36
        /*00b6*/ 	.short	(.L_73 - .L_72)
.L_72:
        /*00b8*/ 	.word	0x00000008
.L_73:


//--------------------- .nv.info._Z8distancePKdPdddddi --------------------------
	.section	.nv.info._Z8distancePKdPdddddi,"",@"SHT_CUDA_INFO"
	.sectionflags	@""
	.align	4


	//----- nvinfo : EIATTR_CUDA_API_VERSION
	.align		4
        /*0000*/ 	.byte	0x04, 0x37
        /*0002*/ 	.short	(.L_75 - .L_74)
.L_74:
        /*0004*/ 	.word	0x00000082


	//----- nvinfo : EIATTR_KPARAM_INFO
	.align		4
.L_75:
        /*0008*/ 	.byte	0x04, 0x17
        /*000a*/ 	.short	(.L_77 - .L_76)
.L_76:
        /*000c*/ 	.word	0x00000000
        /*0010*/ 	.short	0x0006
        /*0012*/ 	.short	0x0030
        /*0014*/ 	.byte	0x00, 0xf0, 0x11, 0x00


	//----- nvinfo : EIATTR_KPARAM_INFO
	.align		4
.L_77:
        /*0018*/ 	.byte	0x04, 0x17
        /*001a*/ 	.short	(.L_79 - .L_78)
.L_78:
        /*001c*/ 	.word	0x00000000
        /*0020*/ 	.short	0x0005
        /*0022*/ 	.short	0x0028
        /*0024*/ 	.byte	0x00, 0xf0, 0x21, 0x00


	//----- nvinfo : EIATTR_KPARAM_INFO
	.align		4
.L_79:
        /*0028*/ 	.byte	0x04, 0x17
        /*002a*/ 	.short	(.L_81 - .L_80)
.L_80:
        /*002c*/ 	.word	0x00000000
        /*0030*/ 	.short	0x0004
        /*0032*/ 	.short	0x0020
        /*0034*/ 	.byte	0x00, 0xf0, 0x21, 0x00


	//----- nvinfo : EIATTR_KPARAM_INFO
	.align		4
.L_81:
        /*0038*/ 	.byte	0x04, 0x17
        /*003a*/ 	.short	(.L_83 - .L_82)
.L_82:
        /*003c*/ 	.word	0x00000000
        /*0040*/ 	.short	0x0003
        /*0042*/ 	.short	0x0018
        /*0044*/ 	.byte	0x00, 0xf0, 0x21, 0x00


	//----- nvinfo : EIATTR_KPARAM_INFO
	.align		4
.L_83:
        /*0048*/ 	.byte	0x04, 0x17
        /*004a*/ 	.short	(.L_85 - .L_84)
.L_84:
        /*004c*/ 	.word	0x00000000
        /*0050*/ 	.short	0x0002
        /*0052*/ 	.short	0x0010
        /*0054*/ 	.byte	0x00, 0xf0, 0x21, 0x00


	//----- nvinfo : EIATTR_KPARAM_INFO
	.align		4
.L_85:
        /*0058*/ 	.byte	0x04, 0x17
        /*005a*/ 	.short	(.L_87 - .L_86)
.L_86:
        /*005c*/ 	.word	0x00000000
        /*0060*/ 	.short	0x0001
        /*0062*/ 	.short	0x0008
        /*0064*/ 	.byte	0x00, 0xf5, 0x21, 0x00


	//----- nvinfo : EIATTR_KPARAM_INFO
	.align		4
.L_87:
        /*0068*/ 	.byte	0x04, 0x17
        /*006a*/ 	.short	(.L_89 - .L_88)
.L_88:
        /*006c*/ 	.word	0x00000000
        /*0070*/ 	.short	0x0000
        /*0072*/ 	.short	0x0000
        /*0074*/ 	.byte	0x00, 0xf5, 0x21, 0x00


	//----- nvinfo : EIATTR_SPARSE_MMA_MASK
	.align		4
.L_89:
        /*0078*/ 	.byte	0x03, 0x50
        /*007a*/ 	.short	0x0000


	//----- nvinfo : EIATTR_MAXREG_COUNT
	.align		4
        /*007c*/ 	.byte	0x03, 0x1b
        /*007e*/ 	.short	0x00ff


	//----- nvinfo : EIATTR_MERCURY_ISA_VERSION
	.align		4
        /*0080*/ 	.byte	0x03, 0x5f
        /*0082*/ 	.short	0x0101


	//----- nvinfo : EIATTR_VRC_CTA_INIT_COUNT
	.align		4
        /*0084*/ 	.byte	0x02, 0x4a
	.zero		1
	.zero		1


	//----- nvinfo : EIATTR_EXIT_INSTR_OFFSETS
	.align		4
        /*0088*/ 	.byte	0x04, 0x1c
        /*008a*/ 	.short	(.L_91 - .L_90)


	//   ....[0]....
.L_90:
        /*008c*/ 	.word	0x00000070


	//   ....[1]....
        /*0090*/ 	.word	0x00000460


	//----- nvinfo : EIATTR_CRS_STACK_SIZE
	.align		4
.L_91:
        /*0094*/ 	.byte	0x04, 0x1e
        /*0096*/ 	.short	(.L_93 - .L_92)
.L_92:
        /*0098*/ 	.word	0x00000000


	//----- nvinfo : EIATTR_CBANK_PARAM_SIZE
	.align		4
.L_93:
        /*009c*/ 	.byte	0x03, 0x19
        /*009e*/ 	.short	0x0034


	//----- nvinfo : EIATTR_PARAM_CBANK
	.align		4
        /*00a0*/ 	.byte	0x04, 0x0a
        /*00a2*/ 	.short	(.L_95 - .L_94)
	.align		4
.L_94:
        /*00a4*/ 	.word	index@(.nv.constant0._Z8distancePKdPdddddi)
        /*00a8*/ 	.short	0x0380
        /*00aa*/ 	.short	0x0034


	//----- nvinfo : EIATTR_SW_WAR
	.align		4
.L_95:
        /*00ac*/ 	.byte	0x04, 0x36
        /*00ae*/ 	.short	(.L_97 - .L_96)
.L_96:
        /*00b0*/ 	.word	0x00000008
.L_97:


//--------------------- .nv.callgraph             --------------------------
	.section	.nv.callgraph,"",@"SHT_CUDA_CALLGRAPH"
	.align	4
	.sectionentsize	8
	.align		4
        /*0000*/ 	.word	0x00000000
	.align		4
        /*0004*/ 	.word	0xffffffff
	.align		4
        /*0008*/ 	.word	0x00000000
	.align		4
        /*000c*/ 	.word	0xfffffffe
	.align		4
        /*0010*/ 	.word	0x00000000
	.align		4
        /*0014*/ 	.word	0xfffffffd
	.align		4
        /*0018*/ 	.word	0x00000000
	.align		4
        /*001c*/ 	.word	0xfffffffc


//--------------------- .text._Z32distance_3d_model_parallel_largePKdPdS1_S1_S1_S1_i --------------------------
	.section	.text._Z32distance_3d_model_parallel_largePKdPdS1_S1_S1_S1_i,"ax",@progbits
	.align	128
        .global         _Z32distance_3d_model_parallel_largePKdPdS1_S1_S1_S1_i
        .type           _Z32distance_3d_model_parallel_largePKdPdS1_S1_S1_S1_i,@function
        .size           _Z32distance_3d_model_parallel_largePKdPdS1_S1_S1_S1_i,(.L_x_26 - _Z32distance_3d_model_parallel_largePKdPdS1_S1_S1_S1_i)
        .other          _Z32distance_3d_model_parallel_largePKdPdS1_S1_S1_S1_i,@"STO_CUDA_ENTRY STV_DEFAULT"
_Z32distance_3d_model_parallel_largePKdPdS1_S1_S1_S1_i:
.text._Z32distance_3d_model_parallel_largePKdPdS1_S1_S1_S1_i:
[----:B------:R-:W-:Y:S01]  /*0000*/  LDC R1, c[0x0][0x37c] ;  /* 0x0000df00ff017b82 */ /* 0x000fe20000000800 */
[----:B------:R-:W0:Y:S07]  /*0010*/  S2R R0, SR_TID.X ;  /* 0x0000000000007919 */ /* 0x000e2e0000002100 */
[----:B------:R-:W0:Y:S01]  /*0020*/  S2UR UR4, SR_CTAID.X ;  /* 0x00000000000479c3 */ /* 0x000e220000002500 */
[----:B------:R-:W1:Y:S07]  /*0030*/  LDCU UR5, c[0x0][0x3b0] ;  /* 0x00007600ff0577ac */ /* 0x000e6e0008000800 */
[----:B------:R-:W0:Y:S02]  /*0040*/  LDC R3, c[0x0][0x360] ;  /* 0x0000d800ff037b82 */ /* 0x000e240000000800 */
[----:B0-----:R-:W-:-:S05]  /*0050*/  IMAD R0, R3, UR4, R0 ;  /* 0x0000000403007c24 */ /* 0x001fca000f8e0200 */
[----:B-1----:R-:W-:-:S13]  /*0060*/  ISETP.GE.AND P0, PT, R0, UR5, PT ;  /* 0x0000000500007c0c */ /* 0x002fda000bf06270 */
[----:B------:R-:W-:Y:S05]  /*0070*/  @P0 EXIT ;  /* 0x000000000000094d */ /* 0x000fea0003800000 */
[----:B------:R-:W0:Y:S01]  /*0080*/  S2R R5, SR_CTAID.Y ;  /* 0x0000000000057919 */ /* 0x000e220000002600 */
[----:B------:R-:W0:Y:S01]  /*0090*/  LDC.64 R12, c[0x0][0x390] ;  /* 0x0000e400ff0c7b82 */ /* 0x000e220000000a00 */
[----:B------:R-:W1:Y:S07]  /*00a0*/  LDCU.64 UR4, c[0x0][0x358] ;  /* 0x00006b00ff0477ac */ /* 0x000e6e0008000a00 */
[----:B------:R-:W2:Y:S08]  /*00b0*/  LDC.64 R8, c[0x0][0x398] ;  /* 0x0000e600ff087b82 */ /* 0x000eb00000000a00 */
[----:B------:R-:W3:Y:S08]  /*00c0*/  LDC.64 R16, c[0x0][0x3a0] ;  /* 0x0000e800ff107b82 */ /* 0x000ef00000000a00 */
[----:B------:R-:W4:Y:S01]  /*00d0*/  LDC.64 R22, c[0x0][0x380] ;  /* 0x0000e000ff167b82 */ /* 0x000f220000000a00 */
[----:B0-----:R-:W-:-:S07]  /*00e0*/  IMAD.WIDE.U32 R12, R5, 0x8, R12 ;  /* 0x00000008050c7825 */ /* 0x001fce00078e000c */
[----:B------:R-:W0:Y:S01]  /*00f0*/  LDC.64 R10, c[0x0][0x3a8] ;  /* 0x0000ea00ff0a7b82 */ /* 0x000e220000000a00 */
[C---:B--2---:R-:W-:Y:S01]  /*0100*/  IMAD.WIDE.U32 R8, R5.reuse, 0x8, R8 ;  /* 0x0000000805087825 */ /* 0x044fe200078e0008 */
[----:B-1----:R-:W2:Y:S05]  /*0110*/  LDG.E.64 R12, desc[UR4][R12.64] ;  /* 0x000000040c0c7981 */ /* 0x002eaa000c1e1b00 */
[----:B------:R-:W5:Y:S01]  /*0120*/  LDG.E.64 R8, desc[UR4][R8.64] ;  /* 0x0000000408087981 */ /* 0x000f62000c1e1b00 */
[----:B---3--:R-:W-:-:S06]  /*0130*/  IMAD.WIDE.U32 R16, R5, 0x8, R16 ;  /* 0x0000000805107825 */ /* 0x008fcc00078e0010 */
[----:B------:R-:W3:Y:S01]  /*0140*/  LDG.E.64 R16, desc[UR4][R16.64] ;  /* 0x0000000410107981 */ /* 0x000ee2000c1e1b00 */
[----:B------:R-:W-:-:S04]  /*0150*/  IMAD R3, R0, 0x3, RZ ;  /* 0x0000000300037824 */ /* 0x000fc800078e02ff */
[----:B----4-:R-:W-:-:S05]  /*0160*/  IMAD.WIDE R22, R3, 0x8, R22 ;  /* 0x0000000803167825 */ /* 0x010fca00078e0216 */
[----:B------:R-:W4:Y:S04]  /*0170*/  LDG.E.64 R20, desc[UR4][R22.64+0x8] ;  /* 0x0000080416147981 */ /* 0x000f28000c1e1b00 */
[----:B------:R-:W4:Y:S01]  /*0180*/  LDG.E.64 R18, desc[UR4][R22.64] ;  /* 0x0000000416127981 */ /* 0x000f22000c1e1b00 */
[----:B0-----:R-:W-:-:S03]  /*0190*/  IMAD.WIDE.U32 R10, R5, 0x8, R10 ;  /* 0x00000008050a7825 */ /* 0x001fc600078e000a */
[----:B------:R-:W4:Y:S04]  /*01a0*/  LDG.E.64 R14, desc[UR4][R22.64+0x10] ;  /* 0x00001004160e7981 */ /* 0x000f28000c1e1b00 */
[----:B------:R-:W4:Y:S01]  /*01b0*/  LDG.E.64 R10, desc[UR4][R10.64] ;  /* 0x000000040a0a7981 */ /* 0x000f22000c1e1b00 */
[----:B------:R-:W-:Y:S02]  /*01c0*/  IMAD.MOV.U32 R26, RZ, RZ, 0x0 ;  /* 0x00000000ff1a7424 */ /* 0x000fe400078e00ff */
[----:B------:R-:W-:Y:S01]  /*01d0*/  IMAD.MOV.U32 R27, RZ, RZ, 0x3fd80000 ;  /* 0x3fd80000ff1b7424 */ /* 0x000fe200078e00ff */
[----:B--2---:R-:W-:-:S08]  /*01e0*/  DMUL R2, R12, R12 ;  /* 0x0000000c0c027228 */ /* 0x004fd00000000000 */
[----:B-----5:R-:W-:-:S08]  /*01f0*/  DFMA R2, R8, R8, R2 ;  /* 0x000000080802722b */ /* 0x020fd00000000002 */
[----:B---3--:R-:W-:Y:S02]  /*0200*/  DFMA R6, R16, R16, R2 ;  /* 0x000000101006722b */ /* 0x008fe40000000002 */
[----:B----4-:R-:W-:-:S04]  /*0210*/  DMUL R20, R8, R20 ;  /* 0x0000001408147228 */ /* 0x010fc80000000000 */
[----:B------:R-:W0:Y:S04]  /*0220*/  MUFU.RSQ64H R3, R7 ;  /* 0x0000000700037308 */ /* 0x000e280000001c00 */
[----:B------:R-:W-:Y:S01]  /*0230*/  VIADD R2, R7, 0xfcb00000 ;  /* 0xfcb0000007027836 */ /* 0x000fe20000000000 */
[----:B------:R-:W-:-:S04]  /*0240*/  DFMA R18, R12, R18, R20 ;  /* 0x000000120c12722b */ /* 0x000fc80000000014 */
[----:B------:R-:W-:-:S04]  /*0250*/  ISETP.GE.U32.AND P0, PT, R2, 0x7ca00000, PT ;  /* 0x7ca000000200780c */ /* 0x000fc80003f06070 */
[----:B------:R-:W-:Y:S02]  /*0260*/  DFMA R14, R16, R14, R18 ;  /* 0x0000000e100e722b */ /* 0x000fe40000000012 */
[----:B0-----:R-:W-:-:S06]  /*0270*/  DMUL R24, R2, R2 ;  /* 0x0000000202187228 */ /* 0x001fcc0000000000 */
[----:B------:R-:W-:Y:S02]  /*0280*/  DADD R14, R10, R14 ;  /* 0x000000000a0e7229 */ /* 0x000fe4000000000e */
[----:B------:R-:W-:-:S08]  /*0290*/  DFMA R24, R6, -R24, 1 ;  /* 0x3ff000000618742b */ /* 0x000fd00000000818 */
[----:B------:R-:W-:Y:S02]  /*02a0*/  DFMA R22, R24, R26, 0.5 ;  /* 0x3fe000001816742b */ /* 0x000fe4000000001a */
[----:B------:R-:W-:-:S08]  /*02b0*/  DMUL R24, R2, R24 ;  /* 0x0000001802187228 */ /* 0x000fd00000000000 */
[----:B------:R-:W-:-:S08]  /*02c0*/  DFMA R8, R22, R24, R2 ;  /* 0x000000181608722b */ /* 0x000fd00000000002 */
[----:B------:R-:W-:Y:S02]  /*02d0*/  DMUL R12, R6, R8 ;  /* 0x00000008060c7228 */ /* 0x000fe40000000000 */
[----:B------:R-:W-:Y:S02]  /*02e0*/  VIADD R19, R9, 0xfff00000 ;  /* 0xfff0000009137836 */ /* 0x000fe40000000000 */
[----:B------:R-:W-:-:S04]  /*02f0*/  IMAD.MOV.U32 R18, RZ, RZ, R8 ;  /* 0x000000ffff127224 */ /* 0x000fc800078e0008 */
[----:B------:R-:W-:-:S08]  /*0300*/  DFMA R16, R12, -R12, R6 ;  /* 0x8000000c0c10722b */ /* 0x000fd00000000006 */
[----:B------:R-:W-:Y:S01]  /*0310*/  DFMA R10, R16, R18, R12 ;  /* 0x00000012100a722b */ /* 0x000fe2000000000c */
[----:B------:R-:W-:Y:S10]  /*0320*/  @!P0 BRA `(.L_x_0) ;  /* 0x0000000000088947 */ /* 0x000ff40003800000 */
[----:B------:R-:W-:-:S07]  /*0330*/  MOV R4, 0x350 ;  /* 0x0000035000047802 */ /* 0x000fce0000000f00 */
[----:B------:R-:W-:Y:S05]  /*0340*/  CALL.REL.NOINC `($__internal_1_$__cuda_sm20_dsqrt_rn_f64_mediumpath_v1) ;  /* 0x0000000400dc7944 */ /* 0x000fea0003c00000 */
.L_x_0:
[----:B------:R-:W0:Y:S01]  /*0350*/  MUFU.RCP64H R3, R11 ;  /* 0x0000000b00037308 */ /* 0x000e220000001800 */
[----:B------:R-:W-:Y:S01]  /*0360*/  IMAD.MOV.U32 R2, RZ, RZ, 0x1 ;  /* 0x00000001ff027424 */ /* 0x000fe200078e00ff */
[----:B------:R-:W-:Y:S05]  /*0370*/  BSSY.RECONVERGENT B0, `(.L_x_1) ;  /* 0x0000012000007945 */ /* 0x000fea0003800200 */
[----:B0-----:R-:W-:-:S08]  /*0380*/  DFMA R6, R2, -R10, 1 ;  /* 0x3ff000000206742b */ /* 0x001fd0000000080a */
[----:B------:R-:W-:-:S08]  /*0390*/  DFMA R6, R6, R6, R6 ;  /* 0x000000060606722b */ /* 0x000fd00000000006 */
[----:B------:R-:W-:-:S08]  /*03a0*/  DFMA R6, R2, R6, R2 ;  /* 0x000000060206722b */ /* 0x000fd00000000002 */
[----:B------:R-:W-:-:S08]  /*03b0*/  DFMA R2, R6, -R10, 1 ;  /* 0x3ff000000602742b */ /* 0x000fd0000000080a */
[----:B------:R-:W-:-:S08]  /*03c0*/  DFMA R2, R6, R2, R6 ;  /* 0x000000020602722b */ /* 0x000fd00000000006 */
[----:B------:R-:W-:-:S08]  /*03d0*/  DMUL R6, |R14|, R2 ;  /* 0x000000020e067228 */ /* 0x000fd00000000200 */
[----:B------:R-:W-:-:S08]  /*03e0*/  DFMA R8, R6, -R10, |R14| ;  /* 0x8000000a0608722b */ /* 0x000fd0000000040e */
[----:B------:R-:W-:Y:S02]  /*03f0*/  DFMA R2, R2, R8, R6 ;  /* 0x000000080202722b */ /* 0x000fe40000000006 */
[----:B------:R-:W-:-:S08]  /*0400*/  DADD R6, -RZ, |R14| ;  /* 0x00000000ff067229 */ /* 0x000fd0000000050e */
[----:B------:R-:W-:Y:S02]  /*0410*/  FFMA R4, RZ, R11, R3 ;  /* 0x0000000bff047223 */ /* 0x000fe40000000003 */
[----:B------:R-:W-:-:S03]  /*0420*/  FSETP.GEU.AND P1, PT, |R7|, 6.5827683646048100446e-37, PT ;  /* 0x036000000700780b */ /* 0x000fc60003f2e200 */
[----:B------:R-:W-:-:S13]  /*0430*/  FSETP.GT.AND P0, PT, |R4|, 1.469367938527859385e-39, PT ;  /* 0x001000000400780b */ /* 0x000fda0003f04200 */
[----:B------:R-:W-:Y:S05]  /*0440*/  @P0 BRA P1, `(.L_x_2) ;  /* 0x0000000000100947 */ /* 0x000fea0000800000 */
[----:B------:R-:W-:-:S07]  /*0450*/  MOV R4, 0x470 ;  /* 0x0000047000047802 */ /* 0x000fce0000000f00 */
[----:B------:R-:W-:Y:S05]  /*0460*/  CALL.REL.NOINC `($__internal_0_$__cuda_sm20_div_rn_f64_full) ;  /* 0x0000000000247944 */ /* 0x000fea0003c00000 */
[----:B------:R-:W-:Y:S02]  /*0470*/  IMAD.MOV.U32 R2, RZ, RZ, R12 ;  /* 0x000000ffff027224 */ /* 0x000fe400078e000c */
[----:B------:R-:W-:-:S07]  /*0480*/  IMAD.MOV.U32 R3, RZ, RZ, R13 ;  /* 0x000000ffff037224 */ /* 0x000fce00078e000d */
.L_x_2:
[----:B------:R-:W-:Y:S05]  /*0490*/  BSYNC.RECONVERGENT B0 ;  /* 0x0000000000007941 */ /* 0x000fea0003800200 */
.L_x_1:
[----:B------:R-:W0:Y:S01]  /*04a0*/  LDC.64 R6, c[0x0][0x388] ;  /* 0x0000e200ff067b82 */ /* 0x000e220000000a00 */
[----:B------:R-:W1:Y:S02]  /*04b0*/  LDCU UR6, c[0x0][0x3b0] ;  /* 0x00007600ff0677ac */ /* 0x000e640008000800 */
[----:B-1----:R-:W-:-:S04]  /*04c0*/  IMAD R5, R5, UR6, R0 ;  /* 0x0000000605057c24 */ /* 0x002fc8000f8e0200 */
[----:B0-----:R-:W-:-:S05]  /*04d0*/  IMAD.WIDE R4, R5, 0x8, R6 ;  /* 0x0000000805047825 */ /* 0x001fca00078e0206 */
[----:B------:R-:W-:Y:S01]  /*04e0*/  STG.E.64 desc[UR4][R4.64], R2 ;  /* 0x0000000204007986 */ /* 0x000fe2000c101b04 */
[----:B------:R-:W-:Y:S05]  /*04f0*/  EXIT ;  /* 0x000000000000794d */ /* 0x000fea0003800000 */
        .weak           $__internal_0_$__cuda_sm20_div_rn_f64_full
        .type           $__internal_0_$__cuda_sm20_div_rn_f64_full,@function
        .size           $__internal_0_$__cuda_sm20_div_rn_f64_full,($__internal_1_$__cuda_sm20_dsqrt_rn_f64_mediumpath_v1 - $__internal_0_$__cuda_sm20_div_rn_f64_full)
$__internal_0_$__cuda_sm20_div_rn_f64_full:
[C---:B------:R-:W-:Y:S01]  /*0500*/  FSETP.GEU.AND P0, PT, |R11|.reuse, 1.469367938527859385e-39, PT ;  /* 0x001000000b00780b */ /* 0x040fe20003f0e200 */
[----:B------:R-:W-:Y:S01]  /*0510*/  IMAD.MOV.U32 R16, RZ, RZ, 0x1 ;  /* 0x00000001ff107424 */ /* 0x000fe200078e00ff */
[----:B------:R-:W-:Y:S01]  /*0520*/  LOP3.LUT R8, R11, 0x800fffff, RZ, 0xc0, !PT ;  /* 0x800fffff0b087812 */ /* 0x000fe200078ec0ff */
[----:B------:R-:W-:Y:S01]  /*0530*/  BSSY.RECONVERGENT B1, `(.L_x_3) ;  /* 0x0000055000017945 */ /* 0x000fe20003800200 */
[C---:B------:R-:W-:Y:S02]  /*0540*/  FSETP.GEU.AND P2, PT, |R7|.reuse, 1.469367938527859385e-39, PT ;  /* 0x001000000700780b */ /* 0x040fe40003f4e200 */
[----:B------:R-:W-:Y:S01]  /*0550*/  LOP3.LUT R9, R8, 0x3ff00000, RZ, 0xfc, !PT ;  /* 0x3ff0000008097812 */ /* 0x000fe200078efcff */
[----:B------:R-:W-:Y:S01]  /*0560*/  IMAD.MOV.U32 R8, RZ, RZ, R10 ;  /* 0x000000ffff087224 */ /* 0x000fe200078e000a */
[----:B------:R-:W-:Y:S02]  /*0570*/  LOP3.LUT R12, R7, 0x7ff00000, RZ, 0xc0, !PT ;  /* 0x7ff00000070c7812 */ /* 0x000fe400078ec0ff */
[----:B------:R-:W-:-:S03]  /*0580*/  LOP3.LUT R15, R11, 0x7ff00000, RZ, 0xc0, !PT ;  /* 0x7ff000000b0f7812 */ /* 0x000fc600078ec0ff */
[----:B------:R-:W-:Y:S01]  /*0590*/  @!P0 DMUL R8, R10, 8.98846567431157953865e+307 ;  /* 0x7fe000000a088828 */ /* 0x000fe20000000000 */
[----:B------:R-:W-:-:S03]  /*05a0*/  ISETP.GE.U32.AND P1, PT, R12, R15, PT ;  /* 0x0000000f0c00720c */ /* 0x000fc60003f26070 */
[----:B------:R-:W-:Y:S01]  /*05b0*/  @!P2 LOP3.LUT R13, R11, 0x7ff00000, RZ, 0xc0, !PT ;  /* 0x7ff000000b0da812 */ /* 0x000fe200078ec0ff */
[----:B------:R-:W-:Y:S01]  /*05c0*/  @!P2 IMAD.MOV.U32 R18, RZ, RZ, RZ ;  /* 0x000000ffff12a224 */ /* 0x000fe200078e00ff */
[----:B------:R-:W0:Y:S02]  /*05d0*/  MUFU.RCP64H R17, R9 ;  /* 0x0000000900117308 */ /* 0x000e240000001800 */
[----:B------:R-:W-:Y:S01]  /*05e0*/  @!P2 ISETP.GE.U32.AND P3, PT, R12, R13, PT ;  /* 0x0000000d0c00a20c */ /* 0x000fe20003f66070 */
[----:B------:R-:W-:-:S05]  /*05f0*/  IMAD.MOV.U32 R13, RZ, RZ, 0x1ca00000 ;  /* 0x1ca00000ff0d7424 */ /* 0x000fca00078e00ff */
[----:B------:R-:W-:-:S04]  /*0600*/  @!P2 SEL R19, R13, 0x63400000, !P3 ;  /* 0x634000000d13a807 */ /* 0x000fc80005800000 */
[----:B------:R-:W-:-:S04]  /*0610*/  @!P2 LOP3.LUT R19, R19, 0x80000000, R7, 0xf8, !PT ;  /* 0x800000001313a812 */ /* 0x000fc800078ef807 */
[----:B------:R-:W-:Y:S01]  /*0620*/  @!P2 LOP3.LUT R19, R19, 0x100000, RZ, 0xfc, !PT ;  /* 0x001000001313a812 */ /* 0x000fe200078efcff */
[----:B0-----:R-:W-:-:S08]  /*0630*/  DFMA R2, R16, -R8, 1 ;  /* 0x3ff000001002742b */ /* 0x001fd00000000808 */
[----:B------:R-:W-:-:S08]  /*0640*/  DFMA R2, R2, R2, R2 ;  /* 0x000000020202722b */ /* 0x000fd00000000002 */
[----:B------:R-:W-:Y:S01]  /*0650*/  DFMA R16, R16, R2, R16 ;  /* 0x000000021010722b */ /* 0x000fe20000000010 */
[----:B------:R-:W-:Y:S01]  /*0660*/  SEL R3, R13, 0x63400000, !P1 ;  /* 0x634000000d037807 */ /* 0x000fe20004800000 */
[----:B------:R-:W-:-:S03]  /*0670*/  IMAD.MOV.U32 R2, RZ, RZ, R6 ;  /* 0x000000ffff027224 */ /* 0x000fc600078e0006 */
[----:B------:R-:W-:-:S03]  /*0680*/  LOP3.LUT R3, R3, 0x800fffff, R7, 0xf8, !PT ;  /* 0x800fffff03037812 */ /* 0x000fc600078ef807 */
[----:B------:R-:W-:-:S03]  /*0690*/  DFMA R20, R16, -R8, 1 ;  /* 0x3ff000001014742b */ /* 0x000fc60000000808 */
[----:B------:R-:W-:-:S05]  /*06a0*/  @!P2 DFMA R2, R2, 2, -R18 ;  /* 0x400000000202a82b */ /* 0x000fca0000000812 */
[----:B------:R-:W-:Y:S01]  /*06b0*/  DFMA R16, R16, R20, R16 ;  /* 0x000000141010722b */ /* 0x000fe20000000010 */
[----:B------:R-:W-:Y:S02]  /*06c0*/  IMAD.MOV.U32 R21, RZ, RZ, R12 ;  /* 0x000000ffff157224 */ /* 0x000fe400078e000c */
[----:B------:R-:W-:Y:S01]  /*06d0*/  IMAD.MOV.U32 R20, RZ, RZ, R15 ;  /* 0x000000ffff147224 */ /* 0x000fe200078e000f */
[----:B------:R-:W-:Y:S02]  /*06e0*/  @!P0 LOP3.LUT R20, R9, 0x7ff00000, RZ, 0xc0, !PT ;  /* 0x7ff0000009148812 */ /* 0x000fe400078ec0ff */
[----:B------:R-:W-:Y:S02]  /*06f0*/  @!P2 LOP3.LUT R21, R3, 0x7ff00000, RZ, 0xc0, !PT ;  /* 0x7ff000000315a812 */ /* 0x000fe400078ec0ff */
[----:B------:R-:W-:Y:S01]  /*0700*/  DMUL R18, R16, R2 ;  /* 0x0000000210127228 */ /* 0x000fe20000000000 */
[----:B------:R-:W-:Y:S01]  /*0710*/  VIADD R23, R20, 0xffffffff ;  /* 0xffffffff14177836 */ /* 0x000fe20000000000 */
[----:B------:R-:W-:-:S04]  /*0720*/  IADD3 R22, PT, PT, R21, -0x1, RZ ;  /* 0xffffffff15167810 */ /* 0x000fc80007ffe0ff */
[----:B------:R-:W-:Y:S02]  /*0730*/  ISETP.GT.U32.AND P0, PT, R22, 0x7feffffe, PT ;  /* 0x7feffffe1600780c */ /* 0x000fe40003f04070 */
[----:B------:R-:W-:Y:S02]  /*0740*/  DFMA R14, R18, -R8, R2 ;  /* 0x80000008120e722b */ /* 0x000fe40000000002 */
[----:B------:R-:W-:-:S06]  /*0750*/  ISETP.GT.U32.OR P0, PT, R23, 0x7feffffe, P0 ;  /* 0x7feffffe1700780c */ /* 0x000fcc0000704470 */
[----:B------:R-:W-:-:S07]  /*0760*/  DFMA R14, R16, R14, R18 ;  /* 0x0000000e100e722b */ /* 0x000fce0000000012 */
[----:B------:R-:W-:Y:S05]  /*0770*/  @P0 BRA `(.L_x_4) ;  /* 0x00000000006c0947 */ /* 0x000fea0003800000 */
[----:B------:R-:W-:-:S04]  /*0780*/  LOP3.LUT R7, R11, 0x7ff00000, RZ, 0xc0, !PT ;  /* 0x7ff000000b077812 */ /* 0x000fc800078ec0ff */
[CC--:B------:R-:W-:Y:S02]  /*0790*/  VIADDMNMX R6, R12.reuse, -R7.reuse, 0xb9600000, !PT ;  /* 0xb96000000c067446 */ /* 0x0c0fe40007800907 */
[----:B------:R-:W-:Y:S02]  /*07a0*/  ISETP.GE.U32.AND P0, PT, R12, R7, PT ;  /* 0x000000070c00720c */ /* 0x000fe40003f06070 */
[----:B------:R-:W-:Y:S02]  /*07b0*/  VIMNMX R6, PT, PT, R6, 0x46a00000, PT ;  /* 0x46a0000006067848 */ /* 0x000fe40003fe0100 */
[----:B------:R-:W-:-:S05]  /*07c0*/  SEL R13, R13, 0x63400000, !P0 ;  /* 0x634000000d0d7807 */ /* 0x000fca0004000000 */
[----:B------:R-:W-:Y:S02]  /*07d0*/  IMAD.IADD R16, R6, 0x1, -R13 ;  /* 0x0000000106107824 */ /* 0x000fe400078e0a0d */
[----:B------:R-:W-:Y:S02]  /*07e0*/  IMAD.MOV.U32 R6, RZ, RZ, RZ ;  /* 0x000000ffff067224 */ /* 0x000fe400078e00ff */
[----:B------:R-:W-:-:S06]  /*07f0*/  VIADD R7, R16, 0x7fe00000 ;  /* 0x7fe0000010077836 */ /* 0x000fcc0000000000 */
[----:B------:R-:W-:-:S10]  /*0800*/  DMUL R12, R14, R6 ;  /* 0x000000060e0c7228 */ /* 0x000fd40000000000 */
[----:B------:R-:W-:-:S13]  /*0810*/  FSETP.GTU.AND P0, PT, |R13|, 1.469367938527859385e-39, PT ;  /* 0x001000000d00780b */ /* 0x000fda0003f0c200 */
[----:B------:R-:W-:Y:S05]  /*0820*/  @P0 BRA `(.L_x_5) ;  /* 0x0000000000940947 */ /* 0x000fea0003800000 */
[----:B------:R-:W-:Y:S01]  /*0830*/  DFMA R2, R14, -R8, R2 ;  /* 0x800000080e02722b */ /* 0x000fe20000000002 */
[----:B------:R-:W-:-:S09]  /*0840*/  IMAD.MOV.U32 R6, RZ, RZ, RZ ;  /* 0x000000ffff067224 */ /* 0x000fd200078e00ff */
[C---:B------:R-:W-:Y:S02]  /*0850*/  FSETP.NEU.AND P0, PT, R3.reuse, RZ, PT ;  /* 0x000000ff0300720b */ /* 0x040fe40003f0d000 */
[----:B------:R-:W-:-:S04]  /*0860*/  LOP3.LUT R11, R3, 0x80000000, R11, 0x48, !PT ;  /* 0x80000000030b7812 */ /* 0x000fc800078e480b */
[----:B------:R-:W-:-:S07]  /*0870*/  LOP3.LUT R7, R11, R7, RZ, 0xfc, !PT ;  /* 0x000000070b077212 */ /* 0x000fce00078efcff */
[----:B------:R-:W-:Y:S05]  /*0880*/  @!P0 BRA `(.L_x_5) ;  /* 0x00000000007c8947 */ /* 0x000fea0003800000 */
[----:B------:R-:W-:Y:S01]  /*0890*/  IMAD.MOV R3, RZ, RZ, -R16 ;  /* 0x000000ffff037224 */ /* 0x000fe200078e0a10 */
[----:B------:R-:W-:Y:S01]  /*08a0*/  DMUL.RP R6, R14, R6 ;  /* 0x000000060e067228 */ /* 0x000fe20000008000 */
[----:B------:R-:W-:-:S06]  /*08b0*/  IMAD.MOV.U32 R2, RZ, RZ, RZ ;  /* 0x000000ffff027224 */ /* 0x000fcc00078e00ff */
[----:B------:R-:W-:-:S03]  /*08c0*/  DFMA R2, R12, -R2, R14 ;  /* 0x800000020c02722b */ /* 0x000fc6000000000e */
[----:B------:R-:W-:-:S03]  /*08d0*/  LOP3.LUT R11, R7, R11, RZ, 0x3c, !PT ;  /* 0x0000000b070b7212 */ /* 0x000fc600078e3cff */
[----:B------:R-:W-:-:S04]  /*08e0*/  IADD3 R2, PT, PT, -R16, -0x43300000, RZ ;  /* 0xbcd0000010027810 */ /* 0x000fc80007ffe1ff */
[----:B------:R-:W-:-:S04]  /*08f0*/  FSETP.NEU.AND P0, PT, |R3|, R2, PT ;  /* 0x000000020300720b */ /* 0x000fc80003f0d200 */
[----:B------:R-:W-:Y:S02]  /*0900*/  FSEL R12, R6, R12, !P0 ;  /* 0x0000000c060c7208 */ /* 0x000fe40004000000 */
[----:B------:R-:W-:Y:S01]  /*0910*/  FSEL R13, R11, R13, !P0 ;  /* 0x0000000d0b0d7208 */ /* 0x000fe20004000000 */
[----:B------:R-:W-:Y:S06]  /*0920*/  BRA `(.L_x_5) ;  /* 0x0000000000547947 */ /* 0x000fec0003800000 */
.L_x_4:
[----:B------:R-:W-:-:S14]  /*0930*/  DSETP.NAN.AND P0, PT, R6, R6, PT ;  /* 0x000000060600722a */ /* 0x000fdc0003f08000 */
[----:B------:R-:W-:Y:S05]  /*0940*/  @P0 BRA `(.L_x_6) ;  /* 0x0000000000440947 */ /* 0x000fea0003800000 */
[----:B------:R-:W-:-:S14]  /*0950*/  DSETP.NAN.AND P0, PT, R10, R10, PT ;  /* 0x0000000a0a00722a */ /* 0x000fdc0003f08000 */
[----:B------:R-:W-:Y:S05]  /*0960*/  @P0 BRA `(.L_x_7) ;  /* 0x0000000000300947 */ /* 0x000fea0003800000 */
[----:B------:R-:W-:Y:S01]  /*0970*/  ISETP.NE.AND P0, PT, R21, R20, PT ;  /* 0x000000141500720c */ /* 0x000fe20003f05270 */
[----:B------:R-:W-:Y:S02]  /*0980*/  IMAD.MOV.U32 R12, RZ, RZ, 0x0 ;  /* 0x00000000ff0c7424 */ /* 0x000fe400078e00ff */
[----:B------:R-:W-:-:S10]  /*0990*/  IMAD.MOV.U32 R13, RZ, RZ, -0x80000 ;  /* 0xfff80000ff0d7424 */ /* 0x000fd400078e00ff */
[----:B------:R-:W-:Y:S05]  /*09a0*/  @!P0 BRA `(.L_x_5) ;  /* 0x0000000000348947 */ /* 0x000fea0003800000 */
[----:B------:R-:W-:Y:S02]  /*09b0*/  ISETP.NE.AND P0, PT, R21, 0x7ff00000, PT ;  /* 0x7ff000001500780c */ /* 0x000fe40003f05270 */
[----:B------:R-:W-:Y:S02]  /*09c0*/  LOP3.LUT R13, R7, 0x80000000, R11, 0x48, !PT ;  /* 0x80000000070d7812 */ /* 0x000fe400078e480b */
[----:B------:R-:W-:-:S13]  /*09d0*/  ISETP.EQ.OR P0, PT, R20, RZ, !P0 ;  /* 0x000000ff1400720c */ /* 0x000fda0004702670 */
[----:B------:R-:W-:Y:S01]  /*09e0*/  @P0 LOP3.LUT R2, R13, 0x7ff00000, RZ, 0xfc, !PT ;  /* 0x7ff000000d020812 */ /* 0x000fe200078efcff */
[----:B------:R-:W-:Y:S01]  /*09f0*/  @!P0 IMAD.MOV.U32 R12, RZ, RZ, RZ ;  /* 0x000000ffff0c8224 */ /* 0x000fe200078e00ff */
[----:B------:R-:W-:-:S03]  /*0a00*/  @P0 MOV R12, RZ ;  /* 0x000000ff000c0202 */ /* 0x000fc60000000f00 */
[----:B------:R-:W-:Y:S01]  /*0a10*/  @P0 IMAD.MOV.U32 R13, RZ, RZ, R2 ;  /* 0x000000ffff0d0224 */ /* 0x000fe200078e0002 */
[----:B------:R-:W-:Y:S06]  /*0a20*/  BRA `(.L_x_5) ;  /* 0x0000000000147947 */ /* 0x000fec0003800000 */
.L_x_7:
[----:B------:R-:W-:Y:S01]  /*0a30*/  LOP3.LUT R13, R11, 0x80000, RZ, 0xfc, !PT ;  /* 0x000800000b0d7812 */ /* 0x000fe200078efcff */
[----:B------:R-:W-:Y:S01]  /*0a40*/  IMAD.MOV.U32 R12, RZ, RZ, R10 ;  /* 0x000000ffff0c7224 */ /* 0x000fe200078e000a */
[----:B------:R-:W-:Y:S06]  /*0a50*/  BRA `(.L_x_5) ;  /* 0x0000000000087947 */ /* 0x000fec0003800000 */
.L_x_6:
[----:B------:R-:W-:Y:S01]  /*0a60*/  LOP3.LUT R13, R7, 0x80000, RZ, 0xfc, !PT ;  /* 0x00080000070d7812 */ /* 0x000fe200078efcff */
[----:B------:R-:W-:-:S07]  /*0a70*/  IMAD.MOV.U32 R12, RZ, RZ, R6 ;  /* 0x000000ffff0c7224 */ /* 0x000fce00078e0006 */
.L_x_5:
[----:B------:R-:W-:Y:S05]  /*0a80*/  BSYNC.RECONVERGENT B1 ;  /* 0x0000000000017941 */ /* 0x000fea0003800200 */
.L_x_3:
[----:B------:R-:W-:Y:S02]  /*0a90*/  IMAD.MOV.U32 R2, RZ, RZ, R4 ;  /* 0x000000ffff027224 */ /* 0x000fe400078e0004 */
[----:B------:R-:W-:-:S04]  /*0aa0*/  IMAD.MOV.U32 R3, RZ, RZ, 0x0 ;  /* 0x00000000ff037424 */ /* 0x000fc800078e00ff */
[----:B------:R-:W-:Y:S05]  /*0ab0*/  RET.REL.NODEC R2 `(_Z32distance_3d_model_parallel_largePKdPdS1_S1_S1_S1_i) ;  /* 0xfffffff402507950 */ /* 0x000fea0003c3ffff */
        .weak           $__internal_1_$__cuda_sm20_dsqrt_rn_f64_mediumpath_v1
        .type           $__internal_1_$__cuda_sm20_dsqrt_rn_f64_mediumpath_v1,@function
        .size           $__internal_1_$__cuda_sm20_dsqrt_rn_f64_mediumpath_v1,(.L_x_26 - $__internal_1_$__cuda_sm20_dsqrt_rn_f64_mediumpath_v1)
$__internal_1_$__cuda_sm20_dsqrt_rn_f64_mediumpath_v1:
[----:B------:R-:W-:Y:S01]  /*0ac0*/  ISETP.GE.U32.AND P0, PT, R2, -0x3400000, PT ;  /* 0xfcc000000200780c */ /* 0x000fe20003f06070 */
[----:B------:R-:W-:-:S12]  /*0ad0*/  IMAD.MOV.U32 R9, RZ, RZ, R19 ;  /* 0x000000ffff097224 */ /* 0x000fd800078e0013 */
[----:B------:R-:W-:Y:S05]  /*0ae0*/  @!P0 BRA `(.L_x_8) ;  /* 0x0000000000208947 */ /* 0x000fea0003800000 */
[----:B------:R-:W-:-:S10]  /*0af0*/  DFMA.RM R8, R16, R8, R12 ;  /* 0x000000081008722b */ /* 0x000fd4000000400c */
[----:B------:R-:W-:-:S05]  /*0b00*/  IADD3 R2, P0, PT, R8, 0x1, RZ ;  /* 0x0000000108027810 */ /* 0x000fca0007f1e0ff */
[----:B------:R-:W-:-:S06]  /*0b10*/  IMAD.X R3, RZ, RZ, R9, P0 ;  /* 0x000000ffff037224 */ /* 0x000fcc00000e0609 */
[----:B------:R-:W-:-:S08]  /*0b20*/  DFMA.RP R6, -R8, R2, R6 ;  /* 0x000000020806722b */ /* 0x000fd00000008106 */
[----:B------:R-:W-:-:S06]  /*0b30*/  DSETP.GT.AND P0, PT, R6, RZ, PT ;  /* 0x000000ff0600722a */ /* 0x000fcc0003f04000 */
[----:B------:R-:W-:Y:S02]  /*0b40*/  FSEL R2, R2, R8, P0 ;  /* 0x0000000802027208 */ /* 0x000fe40000000000 */
[----:B------:R-:W-:Y:S01]  /*0b50*/  FSEL R3, R3, R9, P0 ;  /* 0x0000000903037208 */ /* 0x000fe20000000000 */
[----:B------:R-:W-:Y:S06]  /*0b60*/  BRA `(.L_x_9) ;  /* 0x0000000000647947 */ /* 0x000fec0003800000 */
.L_x_8:
[----:B------:R-:W-:-:S14]  /*0b70*/  DSETP.NE.AND P0, PT, R6, RZ, PT ;  /* 0x000000ff0600722a */ /* 0x000fdc0003f05000 */
[----:B------:R-:W-:Y:S05]  /*0b80*/  @!P0 BRA `(.L_x_10) ;  /* 0x0000000000588947 */ /* 0x000fea0003800000 */
[----:B------:R-:W-:-:S13]  /*0b90*/  ISETP.GE.AND P0, PT, R7, RZ, PT ;  /* 0x000000ff0700720c */ /* 0x000fda0003f06270 */
[----:B------:R-:W-:Y:S02]  /*0ba0*/  @!P0 IMAD.MOV.U32 R2, RZ, RZ, 0x0 ;  /* 0x00000000ff028424 */ /* 0x000fe400078e00ff */
[----:B------:R-:W-:Y:S01]  /*0bb0*/  @!P0 IMAD.MOV.U32 R3, RZ, RZ, -0x80000 ;  /* 0xfff80000ff038424 */ /* 0x000fe200078e00ff */
[----:B------:R-:W-:Y:S06]  /*0bc0*/  @!P0 BRA `(.L_x_9) ;  /* 0x00000000004c8947 */ /* 0x000fec0003800000 */
[----:B------:R-:W-:-:S13]  /*0bd0*/  ISETP.GT.AND P0, PT, R7, 0x7fefffff, PT ;  /* 0x7fefffff0700780c */ /* 0x000fda0003f04270 */
[----:B------:R-:W-:Y:S05]  /*0be0*/  @P0 BRA `(.L_x_10) ;  /* 0x0000000000400947 */ /* 0x000fea0003800000 */
[----:B------:R-:W-:Y:S01]  /*0bf0*/  DMUL R6, R6, 8.11296384146066816958e+31 ;  /* 0x4690000006067828 */ /* 0x000fe20000000000 */
[----:B------:R-:W-:Y:S01]  /*0c00*/  MOV R2, RZ ;  /* 0x000000ff00027202 */ /* 0x000fe20000000f00 */
[----:B------:R-:W-:Y:S02]  /*0c10*/  IMAD.MOV.U32 R10, RZ, RZ, 0x0 ;  /* 0x00000000ff0a7424 */ /* 0x000fe400078e00ff */
[----:B------:R-:W-:Y:S02]  /*0c20*/  IMAD.MOV.U32 R11, RZ, RZ, 0x3fd80000 ;  /* 0x3fd80000ff0b7424 */ /* 0x000fe400078e00ff */
[----:B------:R-:W0:Y:S02]  /*0c30*/  MUFU.RSQ64H R3, R7 ;  /* 0x0000000700037308 */ /* 0x000e240000001c00 */
[----:B0-----:R-:W-:-:S08]  /*0c40*/  DMUL R8, R2, R2 ;  /* 0x0000000202087228 */ /* 0x001fd00000000000 */
[----:B------:R-:W-:-:S08]  /*0c50*/  DFMA R8, R6, -R8, 1 ;  /* 0x3ff000000608742b */ /* 0x000fd00000000808 */
[----:B------:R-:W-:Y:S02]  /*0c60*/  DFMA R10, R8, R10, 0.5 ;  /* 0x3fe00000080a742b */ /* 0x000fe4000000000a */
[----:B------:R-:W-:-:S08]  /*0c70*/  DMUL R8, R2, R8 ;  /* 0x0000000802087228 */ /* 0x000fd00000000000 */
[----:B------:R-:W-:-:S08]  /*0c80*/  DFMA R8, R10, R8, R2 ;  /* 0x000000080a08722b */ /* 0x000fd00000000002 */
[----:B------:R-:W-:Y:S02]  /*0c90*/  DMUL R2, R6, R8 ;  /* 0x0000000806027228 */ /* 0x000fe40000000000 */
[----:B------:R-:W-:-:S06]  /*0ca0*/  VIADD R9, R9, 0xfff00000 ;  /* 0xfff0000009097836 */ /* 0x000fcc0000000000 */
[----:B------:R-:W-:-:S08]  /*0cb0*/  DFMA R10, R2, -R2, R6 ;  /* 0x80000002020a722b */ /* 0x000fd00000000006 */
[----:B------:R-:W-:-:S10]  /*0cc0*/  DFMA R2, R8, R10, R2 ;  /* 0x0000000a0802722b */ /* 0x000fd40000000002 */
[----:B------:R-:W-:Y:S01]  /*0cd0*/  VIADD R3, R3, 0xfcb00000 ;  /* 0xfcb0000003037836 */ /* 0x000fe20000000000 */
[----:B------:R-:W-:Y:S06]  /*0ce0*/  BRA `(.L_x_9) ;  /* 0x0000000000047947 */ /* 0x000fec0003800000 */
.L_x_10:
[----:B------:R-:W-:-:S11]  /*0cf0*/  DADD R2, R6, R6 ;  /* 0x0000000006027229 */ /* 0x000fd60000000006 */
.L_x_9:
[----:B------:R-:W-:Y:S02]  /*0d00*/  IMAD.MOV.U32 R10, RZ, RZ, R2 ;  /* 0x000000ffff0a7224 */ /* 0x000fe400078e0002 */
[----:B------:R-:W-:Y:S02]  /*0d10*/  IMAD.MOV.U32 R11, RZ, RZ, R3 ;  /* 0x000000ffff0b7224 */ /* 0x000fe400078e0003 */
[----:B------:R-:W-:Y:S02]  /*0d20*/  IMAD.MOV.U32 R2, RZ, RZ, R4 ;  /* 0x000000ffff027224 */ /* 0x000fe400078e0004 */
[----:B------:R-:W-:-:S04]  /*0d30*/  IMAD.MOV.U32 R3, RZ, RZ, 0x0 ;  /* 0x00000000ff037424 */ /* 0x000fc800078e00ff */
[----:B------:R-:W-:Y:S05]  /*0d40*/  RET.REL.NODEC R2 `(_Z32distance_3d_model_parallel_largePKdPdS1_S1_S1_S1_i) ;  /* 0xfffffff002ac7950 */ /* 0x000fea0003c3ffff */
.L_x_11:
[----:B------:R-:W-:-:S00]  /*0d50*/  BRA `(.L_x_11) ;  /* 0xfffffffc00fc7947 */ /* 0x000fc0000383ffff */
[----:B------:R-:W-:-:S00]  /*0d60*/  NOP ;  /* 0x0000000000007918 */ /* 0x000fc00000000000 */
        /* <DEDUP_REMOVED lines=9> */
.L_x_26:


//--------------------- .text._Z16find_plane_modelPKdS0_S0_PdS1_S1_S1_i --------------------------
	.section	.text._Z16find_plane_modelPKdS0_S0_PdS1_S1_S1_i,"ax",@progbits
	.align	128
        .global         _Z16find_plane_modelPKdS0_S0_PdS1_S1_S1_i
        .type           _Z16find_plane_modelPKdS0_S0_PdS1_S1_S1_i,@function
        .size           _Z16find_plane_modelPKdS0_S0_PdS1_S1_S1_i,(.L_x_30 - _Z16find_plane_modelPKdS0_S0_PdS1_S1_S1_i)
        .other          _Z16find_plane_modelPKdS0_S0_PdS1_S1_S1_i,@"STO_CUDA_ENTRY STV_DEFAULT"
_Z16find_plane_modelPKdS0_S0_PdS1_S1_S1_i:
.text._Z16find_plane_modelPKdS0_S0_PdS1_S1_S1_i:
        /* <DEDUP_REMOVED lines=8> */
[----:B------:R-:W0:Y:S01]  /*0080*/  LDC.64 R20, c[0x0][0x380] ;  /* 0x0000e000ff147b82 */ /* 0x000e220000000a00 */
[----:B------:R-:W1:Y:S01]  /*0090*/  LDCU.64 UR4, c[0x0][0x358] ;  /* 0x00006b00ff0477ac */ /* 0x000e620008000a00 */
[----:B------:R-:W-:-:S06]  /*00a0*/  LEA R3, R0, R0, 0x1 ;  /* 0x0000000000037211 */ /* 0x000fcc00078e08ff */
[----:B------:R-:W2:Y:S08]  /*00b0*/  LDC.64 R22, c[0x0][0x388] ;  /* 0x0000e200ff167b82 */ /* 0x000eb00000000a00 */
[----:B------:R-:W3:Y:S01]  /*00c0*/  LDC.64 R24, c[0x0][0x390] ;  /* 0x0000e400ff187b82 */ /* 0x000ee20000000a00 */
[----:B0-----:R-:W-:-:S05]  /*00d0*/  IMAD.WIDE R20, R3, 0x8, R20 ;  /* 0x0000000803147825 */ /* 0x001fca00078e0214 */
[----:B-1----:R-:W4:Y:S01]  /*00e0*/  LDG.E.64 R6, desc[UR4][R20.64+0x8] ;  /* 0x0000080414067981 */ /* 0x002f22000c1e1b00 */
[----:B--2---:R-:W-:-:S03]  /*00f0*/  IMAD.WIDE R22, R3, 0x8, R22 ;  /* 0x0000000803167825 */ /* 0x004fc600078e0216 */
[----:B------:R-:W2:Y:S04]  /*0100*/  LDG.E.64 R4, desc[UR4][R20.64] ;  /* 0x0000000414047981 */ /* 0x000ea8000c1e1b00 */
[----:B------:R-:W5:Y:S01]  /*0110*/  LDG.E.64 R8, desc[UR4][R22.64+0x10] ;  /* 0x0000100416087981 */ /* 0x000f62000c1e1b00 */
[----:B---3--:R-:W-:-:S03]  /*0120*/  IMAD.WIDE R24, R3, 0x8, R24 ;  /* 0x0000000803187825 */ /* 0x008fc600078e0218 */
[----:B------:R-:W3:Y:S04]  /*0130*/  LDG.E.64 R14, desc[UR4][R22.64+0x8] ;  /* 0x00000804160e7981 */ /* 0x000ee8000c1e1b00 */
[----:B------:R0:W5:Y:S04]  /*0140*/  LDG.E.64 R2, desc[UR4][R20.64+0x10] ;  /* 0x0000100414027981 */ /* 0x000168000c1e1b00 */
[----:B------:R-:W4:Y:S04]  /*0150*/  LDG.E.64 R12, desc[UR4][R24.64+0x8] ;  /* 0x00000804180c7981 */ /* 0x000f28000c1e1b00 */
[----:B------:R-:W2:Y:S01]  /*0160*/  LDG.E.64 R10, desc[UR4][R24.64] ;  /* 0x00000004180a7981 */ /* 0x000ea2000c1e1b00 */
[----:B0-----:R-:W0:Y:S03]  /*0170*/  LDC.64 R20, c[0x0][0x398] ;  /* 0x0000e600ff147b82 */ /* 0x001e260000000a00 */
[----:B------:R-:W2:Y:S04]  /*0180*/  LDG.E.64 R16, desc[UR4][R24.64+0x10] ;  /* 0x0000100418107981 */ /* 0x000ea8000c1e1b00 */
[----:B------:R1:W2:Y:S02]  /*0190*/  LDG.E.64 R18, desc[UR4][R22.64] ;  /* 0x0000000416127981 */ /* 0x0002a4000c1e1b00 */
[----:B-1----:R-:W1:Y:S01]  /*01a0*/  LDC.64 R22, c[0x0][0x3a8] ;  /* 0x0000ea00ff167b82 */ /* 0x002e620000000a00 */
[----:B0-----:R-:W-:-:S04]  /*01b0*/  IMAD.WIDE R20, R0, 0x8, R20 ;  /* 0x0000000800147825 */ /* 0x001fc800078e0214 */
[----:B-1----:R-:W-:Y:S01]  /*01c0*/  IMAD.WIDE R22, R0, 0x8, R22 ;  /* 0x0000000800167825 */ /* 0x002fe200078e0216 */
[----:B-----5:R-:W-:Y:S02]  /*01d0*/  DADD R8, -R2, R8 ;  /* 0x0000000002087229 */ /* 0x020fe40000000108 */
[C---:B----4-:R-:W-:Y:S02]  /*01e0*/  DADD R26, -R6.reuse, R12 ;  /* 0x00000000061a7229 */ /* 0x050fe4000000010c */
[----:B---3--:R-:W-:Y:S02]  /*01f0*/  DADD R14, -R6, R14 ;  /* 0x00000000060e7229 */ /* 0x008fe4000000010e */
[----:B--2---:R-:W-:Y:S02]  /*0200*/  DADD R10, -R4, R10 ;  /* 0x00000000040a7229 */ /* 0x004fe4000000010a */
[----:B------:R-:W-:Y:S02]  /*0210*/  DADD R16, -R2, R16 ;  /* 0x0000000002107229 */ /* 0x000fe40000000110 */
[----:B------:R-:W-:-:S02]  /*0220*/  DMUL R28, R8, R26 ;  /* 0x0000001a081c7228 */ /* 0x000fc40000000000 */
[----:B------:R-:W-:Y:S02]  /*0230*/  DADD R12, -R4, R18 ;  /* 0x00000000040c7229 */ /* 0x000fe40000000112 */
[----:B------:R-:W-:-:S04]  /*0240*/  DMUL R18, R14, R10 ;  /* 0x0000000a0e127228 */ /* 0x000fc80000000000 */
[----:B------:R-:W-:Y:S01]  /*0250*/  DFMA R24, R14, R16, -R28 ;  /* 0x000000100e18722b */ /* 0x000fe2000000081c */
[----:B------:R-:W0:Y:S03]  /*0260*/  LDC.64 R14, c[0x0][0x3a0] ;  /* 0x0000e800ff0e7b82 */ /* 0x000e260000000a00 */
[C---:B------:R-:W-:Y:S02]  /*0270*/  DFMA R18, R12.reuse, R26, -R18 ;  /* 0x0000001a0c12722b */ /* 0x040fe40000000812 */
[----:B------:R-:W-:Y:S01]  /*0280*/  DMUL R12, R12, R16 ;  /* 0x000000100c0c7228 */ /* 0x000fe20000000000 */
[----:B------:R-:W-:Y:S02]  /*0290*/  STG.E.64 desc[UR4][R20.64], R24 ;  /* 0x0000001814007986 */ /* 0x000fe4000c101b04 */
[----:B------:R-:W1:Y:S05]  /*02a0*/  LDC.64 R16, c[0x0][0x3b0] ;  /* 0x0000ec00ff107b82 */ /* 0x000e6a0000000a00 */
[----:B------:R-:W-:Y:S01]  /*02b0*/  DFMA R12, R8, R10, -R12 ;  /* 0x0000000a080c722b */ /* 0x000fe2000000080c */
[----:B0-----:R-:W-:-:S06]  /*02c0*/  IMAD.WIDE R14, R0, 0x8, R14 ;  /* 0x00000008000e7825 */ /* 0x001fcc00078e020e */
[----:B------:R-:W-:Y:S04]  /*02d0*/  STG.E.64 desc[UR4][R14.64], R12 ;  /* 0x0000000c0e007986 */ /* 0x000fe8000c101b04 */
[----:B------:R-:W-:Y:S04]  /*02e0*/  STG.E.64 desc[UR4][R22.64], R18 ;  /* 0x0000001216007986 */ /* 0x000fe8000c101b04 */
[----:B------:R-:W2:Y:S04]  /*02f0*/  LDG.E.64 R10, desc[UR4][R14.64] ;  /* 0x000000040e0a7981 */ /* 0x000ea8000c1e1b00 */
[----:B------:R-:W3:Y:S01]  /*0300*/  LDG.E.64 R8, desc[UR4][R20.64] ;  /* 0x0000000414087981 */ /* 0x000ee2000c1e1b00 */
[----:B--2---:R-:W-:-:S08]  /*0310*/  DMUL R10, R6, R10 ;  /* 0x0000000a060a7228 */ /* 0x004fd00000000000 */
[----:B---3--:R-:W-:-:S08]  /*0320*/  DFMA R8, R4, -R8, -R10 ;  /* 0x800000080408722b */ /* 0x008fd0000000080a */
[----:B------:R-:W-:Y:S01]  /*0330*/  DFMA R8, -R2, R18, R8 ;  /* 0x000000120208722b */ /* 0x000fe20000000108 */
[----:B-1----:R-:W-:-:S06]  /*0340*/  IMAD.WIDE R2, R0, 0x8, R16 ;  /* 0x0000000800027825 */ /* 0x002fcc00078e0210 */
[----:B------:R-:W-:Y:S01]  /*0350*/  STG.E.64 desc[UR4][R2.64], R8 ;  /* 0x0000000802007986 */ /* 0x000fe2000c101b04 */
[----:B------:R-:W-:Y:S05]  /*0360*/  EXIT ;  /* 0x000000000000794d */ /* 0x000fea0003800000 */
.L_x_12:
        /* <DEDUP_REMOVED lines=9> */
.L_x_30:


//--------------------- .text._Z8distancePKdPdddddi --------------------------
	.section	.text._Z8distancePKdPdddddi,"ax",@progbits
	.align	128
        .global         _Z8distancePKdPdddddi
        .type           _Z8distancePKdPdddddi,@function
        .size           _Z8distancePKdPdddddi,(.L_x_28 - _Z8distancePKdPdddddi)
        .other          _Z8distancePKdPdddddi,@"STO_CUDA_ENTRY STV_DEFAULT"
_Z8distancePKdPdddddi:
.text._Z8distancePKdPdddddi:
        /* <DEDUP_REMOVED lines=10> */
[----:B------:R-:W-:-:S06]  /*00a0*/  IMAD R3, R0, 0x3, RZ ;  /* 0x0000000300037824 */ /* 0x000fcc00078e02ff */
[----:B------:R-:W2:Y:S08]  /*00b0*/  LDC.64 R16, c[0x0][0x398] ;  /* 0x0000e600ff107b82 */ /* 0x000eb00000000a00 */
[----:B------:R-:W3:Y:S01]  /*00c0*/  LDC.64 R14, c[0x0][0x390] ;  /* 0x0000e400ff0e7b82 */ /* 0x000ee20000000a00 */
[----:B0-----:R-:W-:-:S07]  /*00d0*/  IMAD.WIDE R18, R3, 0x8, R18 ;  /* 0x0000000803127825 */ /* 0x001fce00078e0212 */
[----:B------:R-:W0:Y:S01]  /*00e0*/  LDC.64 R8, c[0x0][0x3a0] ;  /* 0x0000e800ff087b82 */ /* 0x000e220000000a00 */
[----:B-1----:R-:W4:Y:S04]  /*00f0*/  LDG.E.64 R6, desc[UR4][R18.64+0x8] ;  /* 0x0000080412067981 */ /* 0x002f28000c1e1b00 */
[----:B------:R-:W5:Y:S04]  /*0100*/  LDG.E.64 R12, desc[UR4][R18.64] ;  /* 0x00000004120c7981 */ /* 0x000f68000c1e1b00 */
[----:B------:R4:W5:Y:S01]  /*0110*/  LDG.E.64 R10, desc[UR4][R18.64+0x10] ;  /* 0x00001004120a7981 */ /* 0x000962000c1e1b00 */
[----:B--2---:R-:W-:Y:S01]  /*0120*/  DMUL R2, R16, R16 ;  /* 0x0000001010027228 */ /* 0x004fe20000000000 */
[----:B------:R-:W-:-:S02]  /*0130*/  IMAD.MOV.U32 R22, RZ, RZ, 0x0 ;  /* 0x00000000ff167424 */ /* 0x000fc400078e00ff */
[----:B------:R-:W-:-:S05]  /*0140*/  IMAD.MOV.U32 R23, RZ, RZ, 0x3fd80000 ;  /* 0x3fd80000ff177424 */ /* 0x000fca00078e00ff */
[----:B---3--:R-:W-:-:S08]  /*0150*/  DFMA R2, R14, R14, R2 ;  /* 0x0000000e0e02722b */ /* 0x008fd00000000002 */
[----:B0-----:R-:W-:-:S06]  /*0160*/  DFMA R2, R8, R8, R2 ;  /* 0x000000080802722b */ /* 0x001fcc0000000002 */
[----:B------:R-:W0:Y:S04]  /*0170*/  MUFU.RSQ64H R5, R3 ;  /* 0x0000000300057308 */ /* 0x000e280000001c00 */
[----:B------:R-:W-:-:S05]  /*0180*/  VIADD R4, R3, 0xfcb00000 ;  /* 0xfcb0000003047836 */ /* 0x000fca0000000000 */
[----:B------:R-:W-:Y:S01]  /*0190*/  ISETP.GE.U32.AND P0, PT, R4, 0x7ca00000, PT ;  /* 0x7ca000000400780c */ /* 0x000fe20003f06070 */
[----:B0-----:R-:W-:-:S08]  /*01a0*/  DMUL R20, R4, R4 ;  /* 0x0000000404147228 */ /* 0x001fd00000000000 */
[----:B------:R-:W-:-:S08]  /*01b0*/  DFMA R20, R2, -R20, 1 ;  /* 0x3ff000000214742b */ /* 0x000fd00000000814 */
[----:B------:R-:W-:Y:S02]  /*01c0*/  DFMA R22, R20, R22, 0.5 ;  /* 0x3fe000001416742b */ /* 0x000fe40000000016 */
[----:B------:R-:W-:Y:S02]  /*01d0*/  DMUL R20, R4, R20 ;  /* 0x0000001404147228 */ /* 0x000fe40000000000 */
[----:B----4-:R-:W-:Y:S01]  /*01e0*/  DMUL R18, R6, R16 ;  /* 0x0000001006127228 */ /* 0x010fe20000000000 */
[----:B------:R-:W0:Y:S05]  /*01f0*/  LDC.64 R16, c[0x0][0x3a8] ;  /* 0x0000ea00ff107b82 */ /* 0x000e2a0000000a00 */
[----:B------:R-:W-:-:S02]  /*0200*/  DFMA R6, R22, R20, R4 ;  /* 0x000000141606722b */ /* 0x000fc40000000004 */
[----:B-----5:R-:W-:-:S06]  /*0210*/  DFMA R18, R12, R14, R18 ;  /* 0x0000000e0c12722b */ /* 0x020fcc0000000012 */
[----:B------:R-:W-:Y:S02]  /*0220*/  DMUL R12, R2, R6 ;  /* 0x00000006020c7228 */ /* 0x000fe40000000000 */
[----:B------:R-:W-:Y:S01]  /*0230*/  DFMA R10, R10, R8, R18 ;  /* 0x000000080a0a722b */ /* 0x000fe20000000012 */
[----:B------:R-:W-:-:S05]  /*0240*/  VIADD R19, R7, 0xfff00000 ;  /* 0xfff0000007137836 */ /* 0x000fca0000000000 */
[----:B------:R-:W-:Y:S01]  /*0250*/  DFMA R14, R12, -R12, R2 ;  /* 0x8000000c0c0e722b */ /* 0x000fe20000000002 */
[----:B------:R-:W-:Y:S01]  /*0260*/  IMAD.MOV.U32 R18, RZ, RZ, R6 ;  /* 0x000000ffff127224 */ /* 0x000fe200078e0006 */
[----:B0-----:R-:W-:-:S06]  /*0270*/  DADD R16, R10, R16 ;  /* 0x000000000a107229 */ /* 0x001fcc0000000010 */
[----:B------:R-:W-:Y:S01]  /*0280*/  DFMA R8, R14, R18, R12 ;  /* 0x000000120e08722b */ /* 0x000fe2000000000c */
[----:B------:R-:W-:Y:S10]  /*0290*/  @!P0 BRA `(.L_x_13) ;  /* 0x0000000000108947 */ /* 0x000ff40003800000 */
[----:B------:R-:W-:-:S07]  /*02a0*/  MOV R8, 0x2c0 ;  /* 0x000002c000087802 */ /* 0x000fce0000000f00 */
[----:B------:R-:W-:Y:S05]  /*02b0*/  CALL.REL.NOINC `($__internal_3_$__cuda_sm20_dsqrt_rn_f64_mediumpath_v1) ;  /* 0x0000000400e07944 */ /* 0x000fea0003c00000 */
[----:B------:R-:W-:Y:S02]  /*02c0*/  IMAD.MOV.U32 R8, RZ, RZ, R4 ;  /* 0x000000ffff087224 */ /* 0x000fe400078e0004 */
[----:B------:R-:W-:-:S07]  /*02d0*/  IMAD.MOV.U32 R9, RZ, RZ, R5 ;  /* 0x000000ffff097224 */ /* 0x000fce00078e0005 */
.L_x_13:
        /* <DEDUP_REMOVED lines=16> */
[----:B------:R-:W-:Y:S01]  /*03e0*/  IMAD.MOV.U32 R6, RZ, RZ, R8 ;  /* 0x000000ffff067224 */ /* 0x000fe200078e0008 */
[----:B------:R-:W-:Y:S01]  /*03f0*/  MOV R10, 0x420 ;  /* 0x00000420000a7802 */ /* 0x000fe20000000f00 */
[----:B------:R-:W-:-:S07]  /*0400*/  IMAD.MOV.U32 R7, RZ, RZ, R9 ;  /* 0x000000ffff077224 */ /* 0x000fce00078e0009 */
[----:B------:R-:W-:Y:S05]  /*0410*/  CALL.REL.NOINC `($__internal_2_$__cuda_sm20_div_rn_f64_full) ;  /* 0x0000000000147944 */ /* 0x000fea0003c00000 */
.L_x_15:
[----:B------:R-:W-:Y:S05]  /*0420*/  BSYNC.RECONVERGENT B0 ;  /* 0x0000000000007941 */ /* 0x000fea0003800200 */
.L_x_14:
[----:B------:R-:W0:Y:S02]  /*0430*/  LDC.64 R4, c[0x0][0x388] ;  /* 0x0000e200ff047b82 */ /* 0x000e240000000a00 */
[----:B0-----:R-:W-:-:S05]  /*0440*/  IMAD.WIDE R4, R0, 0x8, R4 ;  /* 0x0000000800047825 */ /* 0x001fca00078e0204 */
[----:B------:R-:W-:Y:S01]  /*0450*/  STG.E.64 desc[UR4][R4.64], R2 ;  /* 0x0000000204007986 */ /* 0x000fe2000c101b04 */
[----:B------:R-:W-:Y:S05]  /*0460*/  EXIT ;  /* 0x000000000000794d */ /* 0x000fea0003800000 */
        .weak           $__internal_2_$__cuda_sm20_div_rn_f64_full
        .type           $__internal_2_$__cuda_sm20_div_rn_f64_full,@function
        .size           $__internal_2_$__cuda_sm20_div_rn_f64_full,($__internal_3_$__cuda_sm20_dsqrt_rn_f64_mediumpath_v1 - $__internal_2_$__cuda_sm20_div_rn_f64_full)
$__internal_2_$__cuda_sm20_div_rn_f64_full:
        /* <DEDUP_REMOVED lines=33> */
[----:B------:R-:W-:Y:S02]  /*0680*/  VIADD R22, R20, 0xffffffff ;  /* 0xffffffff14167836 */ /* 0x000fe40000000000 */
[----:B------:R-:W-:-:S05]  /*0690*/  VIADD R13, R21, 0xffffffff ;  /* 0xffffffff150d7836 */ /* 0x000fca0000000000 */
[----:B------:R-:W-:Y:S01]  /*06a0*/  DFMA R14, R18, -R2, R8 ;  /* 0x80000002120e722b */ /* 0x000fe20000000008 */
[----:B------:R-:W-:-:S04]  /*06b0*/  ISETP.GT.U32.AND P0, PT, R13, 0x7feffffe, PT ;  /* 0x7feffffe0d00780c */ /* 0x000fc80003f04070 */
[----:B------:R-:W-:-:S03]  /*06c0*/  ISETP.GT.U32.OR P0, PT, R22, 0x7feffffe, P0 ;  /* 0x7feffffe1600780c */ /* 0x000fc60000704470 */
[----:B------:R-:W-:-:S10]  /*06d0*/  DFMA R14, R16, R14, R18 ;  /* 0x0000000e100e722b */ /* 0x000fd40000000012 */
        /* <DEDUP_REMOVED lines=28> */
.L_x_17:
        /* <DEDUP_REMOVED lines=12> */
[----:B------:R-:W-:Y:S02]  /*0960*/  @!P0 IMAD.MOV.U32 R12, RZ, RZ, RZ ;  /* 0x000000ffff0c8224 */ /* 0x000fe400078e00ff */
[----:B------:R-:W-:Y:S02]  /*0970*/  @P0 IMAD.MOV.U32 R12, RZ, RZ, RZ ;  /* 0x000000ffff0c0224 */ /* 0x000fe400078e00ff */
[----:B------:R-:W-:Y:S01]  /*0980*/  @P0 IMAD.MOV.U32 R13, RZ, RZ, R2 ;  /* 0x000000ffff0d0224 */ /* 0x000fe200078e0002 */
[----:B------:R-:W-:Y:S06]  /*0990*/  BRA `(.L_x_18) ;  /* 0x0000000000147947 */ /* 0x000fec0003800000 */
.L_x_20:
[----:B------:R-:W-:Y:S01]  /*09a0*/  LOP3.LUT R13, R7, 0x80000, RZ, 0xfc, !PT ;  /* 0x00080000070d7812 */ /* 0x000fe200078efcff */
[----:B------:R-:W-:Y:S01]  /*09b0*/  IMAD.MOV.U32 R12, RZ, RZ, R6 ;  /* 0x000000ffff0c7224 */ /* 0x000fe200078e0006 */
[----:B------:R-:W-:Y:S06]  /*09c0*/  BRA `(.L_x_18) ;  /* 0x0000000000087947 */ /* 0x000fec0003800000 */
.L_x_19:
[----:B------:R-:W-:Y:S01]  /*09d0*/  LOP3.LUT R13, R5, 0x80000, RZ, 0xfc, !PT ;  /* 0x00080000050d7812 */ /* 0x000fe200078efcff */
[----:B------:R-:W-:-:S07]  /*09e0*/  IMAD.MOV.U32 R12, RZ, RZ, R4 ;  /* 0x000000ffff0c7224 */ /* 0x000fce00078e0004 */
.L_x_18:
[----:B------:R-:W-:Y:S05]  /*09f0*/  BSYNC.RECONVERGENT B1 ;  /* 0x0000000000017941 */ /* 0x000fea0003800200 */
.L_x_16:
[----:B------:R-:W-:Y:S02]  /*0a00*/  IMAD.MOV.U32 R11, RZ, RZ, 0x0 ;  /* 0x00000000ff0b7424 */ /* 0x000fe400078e00ff */
[----:B------:R-:W-:Y:S02]  /*0a10*/  IMAD.MOV.U32 R2, RZ, RZ, R12 ;  /* 0x000000ffff027224 */ /* 0x000fe400078e000c */
[----:B------:R-:W-:Y:S01]  /*0a20*/  IMAD.MOV.U32 R3, RZ, RZ, R13 ;  /* 0x000000ffff037224 */ /* 0x000fe200078e000d */
[----:B------:R-:W-:Y:S06]  /*0a30*/  RET.REL.NODEC R10 `(_Z8distancePKdPdddddi) ;  /* 0xfffffff40a707950 */ /* 0x000fec0003c3ffff */
        .weak           $__internal_3_$__cuda_sm20_dsqrt_rn_f64_mediumpath_v1
        .type           $__internal_3_$__cuda_sm20_dsqrt_rn_f64_mediumpath_v1,@function
        .size           $__internal_3_$__cuda_sm20_dsqrt_rn_f64_mediumpath_v1,(.L_x_28 - $__internal_3_$__cuda_sm20_dsqrt_rn_f64_mediumpath_v1)
$__internal_3_$__cuda_sm20_dsqrt_rn_f64_mediumpath_v1:
        /* <DEDUP_REMOVED lines=11> */
.L_x_21:
        /* <DEDUP_REMOVED lines=9> */
[----:B------:R-:W-:Y:S02]  /*0b80*/  IMAD.MOV.U32 R4, RZ, RZ, RZ ;  /* 0x000000ffff047224 */ /* 0x000fe400078e00ff */
[----:B------:R-:W-:Y:S02]  /*0b90*/  IMAD.MOV.U32 R10, RZ, RZ, 0x0 ;  /* 0x00000000ff0a7424 */ /* 0x000fe400078e00ff */
[----:B------:R-:W-:Y:S01]  /*0ba0*/  IMAD.MOV.U32 R11, RZ, RZ, 0x3fd80000 ;  /* 0x3fd80000ff0b7424 */ /* 0x000fe200078e00ff */
        /* <DEDUP_REMOVED lines=12> */
.L_x_23:
[----:B------:R-:W-:-:S11]  /*0c70*/  DADD R4, R2, R2 ;  /* 0x0000000002047229 */ /* 0x000fd60000000002 */
.L_x_22:
[----:B------:R-:W-:-:S04]  /*0c80*/  IMAD.MOV.U32 R9, RZ, RZ, 0x0 ;  /* 0x00000000ff097424 */ /* 0x000fc800078e00ff */
[----:B------:R-:W-:Y:S05]  /*0c90*/  RET.REL.NODEC R8 `(_Z8distancePKdPdddddi) ;  /* 0xfffffff008d87950 */ /* 0x000fea0003c3ffff */
.L_x_24:
        /* <DEDUP_REMOVED lines=14> */
.L_x_28:


//--------------------- .nv.shared.reserved.0     --------------------------
	.section	.nv.shared.reserved.0,"aw",@nobits
	.weak		__nv_reservedSMEM_offset_0_alias
	.size		__nv_reservedSMEM_offset_0_alias, 0, 64
	.other		__nv_reservedSMEM_offset_0_alias,@"STO_CUDA_RESERVED_SHARED STV_DEFAULT"
__nv_reservedSMEM_offset_0_alias:
	.zero		0
	.zero		64


//--------------------- .nv.constant0._Z32distance_3d_model_parallel_largePKdPdS1_S1_S1_S1_i --------------------------
	.section	.nv.constant0._Z32distance_3d_model_parallel_largePKdPdS1_S1_S1_S1_i,"a",@progbits
	.sectionflags	@""
	.align	4
.nv.constant0._Z32distance_3d_model_parallel_largePKdPdS1_S1_S1_S1_i:
	.zero		948


//--------------------- .nv.constant0._Z16find_plane_modelPKdS0_S0_PdS1_S1_S1_i --------------------------
	.section	.nv.constant0._Z16find_plane_modelPKdS0_S0_PdS1_S1_S1_i,"a",@progbits
	.sectionflags	@""
	.align	4
.nv.constant0._Z16find_plane_modelPKdS0_S0_PdS1_S1_S1_i:
	.zero		956


//--------------------- .nv.constant0._Z8distancePKdPdddddi --------------------------
	.section	.nv.constant0._Z8distancePKdPdddddi,"a",@progbits
	.sectionflags	@""
	.align	4
.nv.constant0._Z8distancePKdPdddddi:
	.zero		948


//--------------------- SYMBOLS --------------------------

	.type		.nv.reservedSmem.offset0,@object
	.size		.nv.reservedSmem.offset0,0x4
